//
// Generated by NVIDIA NVVM Compiler
//
// Compiler Build ID: CL-36424714
// Cuda compilation tools, release 13.0, V13.0.88
// Based on NVVM 20.0.0
//

.version 9.0
.target sm_100
.address_size 64

	// .globl	_Z73shiftnet_cuda_moduloshift3x3_nchw_float32_kernel_tilein16x16_tileout14x14PfS_iiiiii
// _ZZ73shiftnet_cuda_moduloshift3x3_nchw_float32_kernel_tilein16x16_tileout14x14PfS_iiiiiiE5cache has been demoted
// _ZZ76shiftnet_cuda_moduloshift3x3bwd_nchw_float32_kernel_tilein16x16_tileout14x14PfS_iiiiiiE5cache has been demoted
// _ZZ64shiftnet_cuda_moduloshiftgeneric_nchw_float32_kernel_tilein16x16PfS_iiiiiiiiiE5cache has been demoted

.visible .entry _Z73shiftnet_cuda_moduloshift3x3_nchw_float32_kernel_tilein16x16_tileout14x14PfS_iiiiii(
	.param .u64 .ptr .align 1 _Z73shiftnet_cuda_moduloshift3x3_nchw_float32_kernel_tilein16x16_tileout14x14PfS_iiiiii_param_0,
	.param .u64 .ptr .align 1 _Z73shiftnet_cuda_moduloshift3x3_nchw_float32_kernel_tilein16x16_tileout14x14PfS_iiiiii_param_1,
	.param .u32 _Z73shiftnet_cuda_moduloshift3x3_nchw_float32_kernel_tilein16x16_tileout14x14PfS_iiiiii_param_2,
	.param .u32 _Z73shiftnet_cuda_moduloshift3x3_nchw_float32_kernel_tilein16x16_tileout14x14PfS_iiiiii_param_3,
	.param .u32 _Z73shiftnet_cuda_moduloshift3x3_nchw_float32_kernel_tilein16x16_tileout14x14PfS_iiiiii_param_4,
	.param .u32 _Z73shiftnet_cuda_moduloshift3x3_nchw_float32_kernel_tilein16x16_tileout14x14PfS_iiiiii_param_5,
	.param .u32 _Z73shiftnet_cuda_moduloshift3x3_nchw_float32_kernel_tilein16x16_tileout14x14PfS_iiiiii_param_6,
	.param .u32 _Z73shiftnet_cuda_moduloshift3x3_nchw_float32_kernel_tilein16x16_tileout14x14PfS_iiiiii_param_7
)
{
	.reg .pred 	%p<17>;
	.reg .b32 	%r<77>;
	.reg .b32 	%f<6>;
	.reg .b64 	%rd<19>;
	// demoted variable
	.shared .align 4 .b8 _ZZ73shiftnet_cuda_moduloshift3x3_nchw_float32_kernel_tilein16x16_tileout14x14PfS_iiiiiiE5cache[1024];
	ld.param.u64 	%rd3, [_Z73shiftnet_cuda_moduloshift3x3_nchw_float32_kernel_tilein16x16_tileout14x14PfS_iiiiii_param_0];
	ld.param.u64 	%rd4, [_Z73shiftnet_cuda_moduloshift3x3_nchw_float32_kernel_tilein16x16_tileout14x14PfS_iiiiii_param_1];
	ld.param.u32 	%r19, [_Z73shiftnet_cuda_moduloshift3x3_nchw_float32_kernel_tilein16x16_tileout14x14PfS_iiiiii_param_2];
	ld.param.u32 	%r20, [_Z73shiftnet_cuda_moduloshift3x3_nchw_float32_kernel_tilein16x16_tileout14x14PfS_iiiiii_param_3];
	ld.param.u32 	%r21, [_Z73shiftnet_cuda_moduloshift3x3_nchw_float32_kernel_tilein16x16_tileout14x14PfS_iiiiii_param_4];
	ld.param.u32 	%r22, [_Z73shiftnet_cuda_moduloshift3x3_nchw_float32_kernel_tilein16x16_tileout14x14PfS_iiiiii_param_5];
	ld.param.u32 	%r23, [_Z73shiftnet_cuda_moduloshift3x3_nchw_float32_kernel_tilein16x16_tileout14x14PfS_iiiiii_param_6];
	ld.param.u32 	%r24, [_Z73shiftnet_cuda_moduloshift3x3_nchw_float32_kernel_tilein16x16_tileout14x14PfS_iiiiii_param_7];
	mov.u32 	%r1, %ntid.x;
	mul.lo.s32 	%r25, %r19, %r1;
	mul.lo.s32 	%r26, %r25, %r20;
	mul.lo.s32 	%r27, %r26, %r21;
	mul.lo.s32 	%r2, %r27, %r22;
	mov.u32 	%r3, %tid.x;
	mov.u32 	%r28, %ctaid.x;
	mad.lo.s32 	%r76, %r1, %r28, %r3;
	setp.ge.s32 	%p2, %r76, %r2;
	@%p2 bra 	$L__BB0_10;
	and.b32  	%r5, %r3, 15;
	shr.u32 	%r6, %r3, 4;
	add.s32 	%r7, %r5, -1;
	add.s32 	%r8, %r6, -1;
	shl.b32 	%r29, %r3, 2;
	mov.u32 	%r30, _ZZ73shiftnet_cuda_moduloshift3x3_nchw_float32_kernel_tilein16x16_tileout14x14PfS_iiiiiiE5cache;
	add.s32 	%r9, %r30, %r29;
	add.s32 	%r10, %r3, -16;
	mov.u32 	%r31, %nctaid.x;
	mul.lo.s32 	%r11, %r1, %r31;
	mul.hi.s32 	%r32, %r22, 954437177;
	shr.u32 	%r33, %r32, 31;
	shr.s32 	%r34, %r32, 1;
	add.s32 	%r35, %r34, %r33;
	mul.lo.s32 	%r12, %r35, 9;
	cvta.to.global.u64 	%rd1, %rd3;
	cvta.to.global.u64 	%rd2, %rd4;
	cvt.u64.u32 	%rd7, %r5;
$L__BB0_2:
	shr.s32 	%r36, %r76, 31;
	shr.u32 	%r37, %r36, 24;
	add.s32 	%r38, %r76, %r37;
	shr.s32 	%r39, %r38, 8;
	div.s32 	%r40, %r39, %r20;
	mul.lo.s32 	%r41, %r40, %r20;
	sub.s32 	%r42, %r39, %r41;
	div.s32 	%r43, %r40, %r19;
	mul.lo.s32 	%r44, %r43, %r19;
	sub.s32 	%r45, %r40, %r44;
	div.s32 	%r46, %r43, %r22;
	mul.lo.s32 	%r47, %r46, %r22;
	sub.s32 	%r14, %r43, %r47;
	rem.s32 	%r48, %r46, %r21;
	mul.hi.s32 	%r49, %r14, 1431655766;
	shr.u32 	%r50, %r49, 31;
	add.s32 	%r51, %r49, %r50;
	mul.lo.s32 	%r52, %r51, 3;
	not.b32 	%r53, %r52;
	add.s32 	%r15, %r53, %r14;
	mul.lo.s32 	%r16, %r42, 14;
	add.s32 	%r54, %r7, %r16;
	mad.lo.s32 	%r55, %r45, 14, %r8;
	mad.lo.s32 	%r56, %r48, %r22, %r14;
	mad.lo.s32 	%r57, %r56, %r23, %r55;
	mul.lo.s32 	%r17, %r57, %r24;
	setp.gt.s32 	%p3, %r54, -1;
	setp.lt.s32 	%p4, %r54, %r24;
	and.pred  	%p5, %p3, %p4;
	setp.gt.s32 	%p6, %r55, -1;
	setp.lt.s32 	%p7, %r55, %r23;
	and.pred  	%p8, %p6, %p7;
	and.pred  	%p1, %p5, %p8;
	mov.f32 	%f5, 0f00000000;
	not.pred 	%p10, %p1;
	@%p10 bra 	$L__BB0_4;
	cvt.s64.s32 	%rd5, %r17;
	cvt.s64.s32 	%rd6, %r16;
	add.s64 	%rd8, %rd7, %rd6;
	add.s64 	%rd9, %rd8, %rd5;
	shl.b64 	%rd10, %rd9, 2;
	add.s64 	%rd11, %rd1, %rd10;
	ld.global.f32 	%f5, [%rd11+-4];
$L__BB0_4:
	setp.gt.u32 	%p11, %r10, 223;
	st.shared.f32 	[%r9], %f5;
	bar.sync 	0;
	@%p11 bra 	$L__BB0_9;
	setp.eq.s32 	%p12, %r5, 0;
	@%p12 bra 	$L__BB0_9;
	setp.eq.s32 	%p13, %r5, 15;
	@%p13 bra 	$L__BB0_9;
	@%p10 bra 	$L__BB0_9;
	setp.lt.s32 	%p15, %r14, %r12;
	selp.b32 	%r58, %r15, 0, %p15;
	add.s32 	%r59, %r58, %r5;
	mul.hi.s32 	%r60, %r14, 1431655766;
	shr.u32 	%r61, %r60, 31;
	add.s32 	%r62, %r60, %r61;
	mul.hi.s32 	%r63, %r62, 1431655766;
	shr.u32 	%r64, %r63, 31;
	add.s32 	%r65, %r63, %r64;
	mul.lo.s32 	%r66, %r65, 3;
	not.b32 	%r67, %r66;
	add.s32 	%r68, %r67, %r62;
	selp.b32 	%r69, %r68, 0, %p15;
	add.s32 	%r70, %r69, %r6;
	shl.b32 	%r71, %r70, 4;
	add.s32 	%r72, %r59, %r71;
	shl.b32 	%r73, %r72, 2;
	mov.u32 	%r74, _ZZ73shiftnet_cuda_moduloshift3x3_nchw_float32_kernel_tilein16x16_tileout14x14PfS_iiiiiiE5cache;
	add.s32 	%r75, %r74, %r73;
	ld.shared.f32 	%f4, [%r75];
	cvt.s64.s32 	%rd12, %r17;
	cvt.s64.s32 	%rd13, %r16;
	add.s64 	%rd15, %rd7, %rd13;
	add.s64 	%rd16, %rd15, %rd12;
	shl.b64 	%rd17, %rd16, 2;
	add.s64 	%rd18, %rd2, %rd17;
	st.global.f32 	[%rd18+-4], %f4;
$L__BB0_9:
	bar.sync 	0;
	add.s32 	%r76, %r76, %r11;
	setp.lt.s32 	%p16, %r76, %r2;
	@%p16 bra 	$L__BB0_2;
$L__BB0_10:
	ret;

}
	// .globl	_Z76shiftnet_cuda_moduloshift3x3bwd_nchw_float32_kernel_tilein16x16_tileout14x14PfS_iiiiii
.visible .entry _Z76shiftnet_cuda_moduloshift3x3bwd_nchw_float32_kernel_tilein16x16_tileout14x14PfS_iiiiii(
	.param .u64 .ptr .align 1 _Z76shiftnet_cuda_moduloshift3x3bwd_nchw_float32_kernel_tilein16x16_tileout14x14PfS_iiiiii_param_0,
	.param .u64 .ptr .align 1 _Z76shiftnet_cuda_moduloshift3x3bwd_nchw_float32_kernel_tilein16x16_tileout14x14PfS_iiiiii_param_1,
	.param .u32 _Z76shiftnet_cuda_moduloshift3x3bwd_nchw_float32_kernel_tilein16x16_tileout14x14PfS_iiiiii_param_2,
	.param .u32 _Z76shiftnet_cuda_moduloshift3x3bwd_nchw_float32_kernel_tilein16x16_tileout14x14PfS_iiiiii_param_3,
	.param .u32 _Z76shiftnet_cuda_moduloshift3x3bwd_nchw_float32_kernel_tilein16x16_tileout14x14PfS_iiiiii_param_4,
	.param .u32 _Z76shiftnet_cuda_moduloshift3x3bwd_nchw_float32_kernel_tilein16x16_tileout14x14PfS_iiiiii_param_5,
	.param .u32 _Z76shiftnet_cuda_moduloshift3x3bwd_nchw_float32_kernel_tilein16x16_tileout14x14PfS_iiiiii_param_6,
	.param .u32 _Z76shiftnet_cuda_moduloshift3x3bwd_nchw_float32_kernel_tilein16x16_tileout14x14PfS_iiiiii_param_7
)
{
	.reg .pred 	%p<17>;
	.reg .b32 	%r<77>;
	.reg .b32 	%f<6>;
	.reg .b64 	%rd<19>;
	// demoted variable
	.shared .align 4 .b8 _ZZ76shiftnet_cuda_moduloshift3x3bwd_nchw_float32_kernel_tilein16x16_tileout14x14PfS_iiiiiiE5cache[1024];
	ld.param.u64 	%rd3, [_Z76shiftnet_cuda_moduloshift3x3bwd_nchw_float32_kernel_tilein16x16_tileout14x14PfS_iiiiii_param_0];
	ld.param.u64 	%rd4, [_Z76shiftnet_cuda_moduloshift3x3bwd_nchw_float32_kernel_tilein16x16_tileout14x14PfS_iiiiii_param_1];
	ld.param.u32 	%r19, [_Z76shiftnet_cuda_moduloshift3x3bwd_nchw_float32_kernel_tilein16x16_tileout14x14PfS_iiiiii_param_2];
	ld.param.u32 	%r20, [_Z76shiftnet_cuda_moduloshift3x3bwd_nchw_float32_kernel_tilein16x16_tileout14x14PfS_iiiiii_param_3];
	ld.param.u32 	%r21, [_Z76shiftnet_cuda_moduloshift3x3bwd_nchw_float32_kernel_tilein16x16_tileout14x14PfS_iiiiii_param_4];
	ld.param.u32 	%r22, [_Z76shiftnet_cuda_moduloshift3x3bwd_nchw_float32_kernel_tilein16x16_tileout14x14PfS_iiiiii_param_5];
	ld.param.u32 	%r23, [_Z76shiftnet_cuda_moduloshift3x3bwd_nchw_float32_kernel_tilein16x16_tileout14x14PfS_iiiiii_param_6];
	ld.param.u32 	%r24, [_Z76shiftnet_cuda_moduloshift3x3bwd_nchw_float32_kernel_tilein16x16_tileout14x14PfS_iiiiii_param_7];
	mov.u32 	%r1, %ntid.x;
	mul.lo.s32 	%r25, %r19, %r1;
	mul.lo.s32 	%r26, %r25, %r20;
	mul.lo.s32 	%r27, %r26, %r21;
	mul.lo.s32 	%r2, %r27, %r22;
	mov.u32 	%r3, %tid.x;
	mov.u32 	%r28, %ctaid.x;
	mad.lo.s32 	%r76, %r1, %r28, %r3;
	setp.ge.s32 	%p2, %r76, %r2;
	@%p2 bra 	$L__BB1_10;
	and.b32  	%r5, %r3, 15;
	shr.u32 	%r6, %r3, 4;
	add.s32 	%r7, %r5, -1;
	add.s32 	%r8, %r6, -1;
	shl.b32 	%r29, %r3, 2;
	mov.u32 	%r30, _ZZ76shiftnet_cuda_moduloshift3x3bwd_nchw_float32_kernel_tilein16x16_tileout14x14PfS_iiiiiiE5cache;
	add.s32 	%r9, %r30, %r29;
	add.s32 	%r10, %r3, -16;
	mov.u32 	%r31, %nctaid.x;
	mul.lo.s32 	%r11, %r1, %r31;
	mul.hi.s32 	%r32, %r22, 954437177;
	shr.u32 	%r33, %r32, 31;
	shr.s32 	%r34, %r32, 1;
	add.s32 	%r35, %r34, %r33;
	mul.lo.s32 	%r12, %r35, 9;
	cvta.to.global.u64 	%rd1, %rd3;
	cvta.to.global.u64 	%rd2, %rd4;
	cvt.u64.u32 	%rd7, %r5;
$L__BB1_2:
	shr.s32 	%r36, %r76, 31;
	shr.u32 	%r37, %r36, 24;
	add.s32 	%r38, %r76, %r37;
	shr.s32 	%r39, %r38, 8;
	div.s32 	%r40, %r39, %r20;
	mul.lo.s32 	%r41, %r40, %r20;
	sub.s32 	%r42, %r39, %r41;
	div.s32 	%r43, %r40, %r19;
	mul.lo.s32 	%r44, %r43, %r19;
	sub.s32 	%r45, %r40, %r44;
	div.s32 	%r46, %r43, %r22;
	mul.lo.s32 	%r47, %r46, %r22;
	sub.s32 	%r14, %r43, %r47;
	rem.s32 	%r48, %r46, %r21;
	mul.hi.s32 	%r49, %r14, 1431655766;
	shr.u32 	%r50, %r49, 31;
	add.s32 	%r51, %r49, %r50;
	mul.lo.s32 	%r52, %r51, 3;
	sub.s32 	%r53, %r52, %r14;
	add.s32 	%r15, %r53, 1;
	mul.lo.s32 	%r16, %r42, 14;
	add.s32 	%r54, %r7, %r16;
	mad.lo.s32 	%r55, %r45, 14, %r8;
	mad.lo.s32 	%r56, %r48, %r22, %r14;
	mad.lo.s32 	%r57, %r56, %r23, %r55;
	mul.lo.s32 	%r17, %r57, %r24;
	setp.gt.s32 	%p3, %r54, -1;
	setp.lt.s32 	%p4, %r54, %r24;
	and.pred  	%p5, %p3, %p4;
	setp.gt.s32 	%p6, %r55, -1;
	setp.lt.s32 	%p7, %r55, %r23;
	and.pred  	%p8, %p6, %p7;
	and.pred  	%p1, %p5, %p8;
	mov.f32 	%f5, 0f00000000;
	not.pred 	%p10, %p1;
	@%p10 bra 	$L__BB1_4;
	cvt.s64.s32 	%rd5, %r17;
	cvt.s64.s32 	%rd6, %r16;
	add.s64 	%rd8, %rd7, %rd6;
	add.s64 	%rd9, %rd8, %rd5;
	shl.b64 	%rd10, %rd9, 2;
	add.s64 	%rd11, %rd1, %rd10;
	ld.global.f32 	%f5, [%rd11+-4];
$L__BB1_4:
	setp.gt.u32 	%p11, %r10, 223;
	st.shared.f32 	[%r9], %f5;
	bar.sync 	0;
	@%p11 bra 	$L__BB1_9;
	setp.eq.s32 	%p12, %r5, 0;
	@%p12 bra 	$L__BB1_9;
	setp.eq.s32 	%p13, %r5, 15;
	@%p13 bra 	$L__BB1_9;
	@%p10 bra 	$L__BB1_9;
	setp.lt.s32 	%p15, %r14, %r12;
	selp.b32 	%r58, %r15, 0, %p15;
	add.s32 	%r59, %r58, %r5;
	mul.hi.s32 	%r60, %r14, 1431655766;
	shr.u32 	%r61, %r60, 31;
	add.s32 	%r62, %r60, %r61;
	mul.hi.s32 	%r63, %r62, 1431655766;
	shr.u32 	%r64, %r63, 31;
	add.s32 	%r65, %r63, %r64;
	mul.lo.s32 	%r66, %r65, 3;
	sub.s32 	%r67, %r66, %r62;
	add.s32 	%r68, %r67, 1;
	selp.b32 	%r69, %r68, 0, %p15;
	add.s32 	%r70, %r69, %r6;
	shl.b32 	%r71, %r70, 4;
	add.s32 	%r72, %r59, %r71;
	shl.b32 	%r73, %r72, 2;
	mov.u32 	%r74, _ZZ76shiftnet_cuda_moduloshift3x3bwd_nchw_float32_kernel_tilein16x16_tileout14x14PfS_iiiiiiE5cache;
	add.s32 	%r75, %r74, %r73;
	ld.shared.f32 	%f4, [%r75];
	cvt.s64.s32 	%rd12, %r17;
	cvt.s64.s32 	%rd13, %r16;
	add.s64 	%rd15, %rd7, %rd13;
	add.s64 	%rd16, %rd15, %rd12;
	shl.b64 	%rd17, %rd16, 2;
	add.s64 	%rd18, %rd2, %rd17;
	st.global.f32 	[%rd18+-4], %f4;
$L__BB1_9:
	bar.sync 	0;
	add.s32 	%r76, %r76, %r11;
	setp.lt.s32 	%p16, %r76, %r2;
	@%p16 bra 	$L__BB1_2;
$L__BB1_10:
	ret;

}
	// .globl	_Z64shiftnet_cuda_moduloshiftgeneric_nchw_float32_kernel_tilein16x16PfS_iiiiiiiii
.visible .entry _Z64shiftnet_cuda_moduloshiftgeneric_nchw_float32_kernel_tilein16x16PfS_iiiiiiiii(
	.param .u64 .ptr .align 1 _Z64shiftnet_cuda_moduloshiftgeneric_nchw_float32_kernel_tilein16x16PfS_iiiiiiiii_param_0,
	.param .u64 .ptr .align 1 _Z64shiftnet_cuda_moduloshiftgeneric_nchw_float32_kernel_tilein16x16PfS_iiiiiiiii_param_1,
	.param .u32 _Z64shiftnet_cuda_moduloshiftgeneric_nchw_float32_kernel_tilein16x16PfS_iiiiiiiii_param_2,
	.param .u32 _Z64shiftnet_cuda_moduloshiftgeneric_nchw_float32_kernel_tilein16x16PfS_iiiiiiiii_param_3,
	.param .u32 _Z64shiftnet_cuda_moduloshiftgeneric_nchw_float32_kernel_tilein16x16PfS_iiiiiiiii_param_4,
	.param .u32 _Z64shiftnet_cuda_moduloshiftgeneric_nchw_float32_kernel_tilein16x16PfS_iiiiiiiii_param_5,
	.param .u32 _Z64shiftnet_cuda_moduloshiftgeneric_nchw_float32_kernel_tilein16x16PfS_iiiiiiiii_param_6,
	.param .u32 _Z64shiftnet_cuda_moduloshiftgeneric_nchw_float32_kernel_tilein16x16PfS_iiiiiiiii_param_7,
	.param .u32 _Z64shiftnet_cuda_moduloshiftgeneric_nchw_float32_kernel_tilein16x16PfS_iiiiiiiii_param_8,
	.param .u32 _Z64shiftnet_cuda_moduloshiftgeneric_nchw_float32_kernel_tilein16x16PfS_iiiiiiiii_param_9,
	.param .u32 _Z64shiftnet_cuda_moduloshiftgeneric_nchw_float32_kernel_tilein16x16PfS_iiiiiiiii_param_10
)
{
	.reg .pred 	%p<16>;
	.reg .b32 	%r<78>;
	.reg .b32 	%f<6>;
	.reg .b64 	%rd<9>;
	// demoted variable
	.shared .align 4 .b8 _ZZ64shiftnet_cuda_moduloshiftgeneric_nchw_float32_kernel_tilein16x16PfS_iiiiiiiiiE5cache[1024];
	ld.param.u64 	%rd3, [_Z64shiftnet_cuda_moduloshiftgeneric_nchw_float32_kernel_tilein16x16PfS_iiiiiiiii_param_0];
	ld.param.u64 	%rd4, [_Z64shiftnet_cuda_moduloshiftgeneric_nchw_float32_kernel_tilein16x16PfS_iiiiiiiii_param_1];
	ld.param.u32 	%r20, [_Z64shiftnet_cuda_moduloshiftgeneric_nchw_float32_kernel_tilein16x16PfS_iiiiiiiii_param_2];
	ld.param.u32 	%r21, [_Z64shiftnet_cuda_moduloshiftgeneric_nchw_float32_kernel_tilein16x16PfS_iiiiiiiii_param_3];
	ld.param.u32 	%r22, [_Z64shiftnet_cuda_moduloshiftgeneric_nchw_float32_kernel_tilein16x16PfS_iiiiiiiii_param_4];
	ld.param.u32 	%r23, [_Z64shiftnet_cuda_moduloshiftgeneric_nchw_float32_kernel_tilein16x16PfS_iiiiiiiii_param_5];
	ld.param.u32 	%r24, [_Z64shiftnet_cuda_moduloshiftgeneric_nchw_float32_kernel_tilein16x16PfS_iiiiiiiii_param_6];
	ld.param.u32 	%r25, [_Z64shiftnet_cuda_moduloshiftgeneric_nchw_float32_kernel_tilein16x16PfS_iiiiiiiii_param_7];
	ld.param.u32 	%r26, [_Z64shiftnet_cuda_moduloshiftgeneric_nchw_float32_kernel_tilein16x16PfS_iiiiiiiii_param_8];
	ld.param.u32 	%r27, [_Z64shiftnet_cuda_moduloshiftgeneric_nchw_float32_kernel_tilein16x16PfS_iiiiiiiii_param_9];
	ld.param.u32 	%r28, [_Z64shiftnet_cuda_moduloshiftgeneric_nchw_float32_kernel_tilein16x16PfS_iiiiiiiii_param_10];
	mov.u32 	%r1, %ntid.x;
	mul.lo.s32 	%r29, %r20, %r1;
	mul.lo.s32 	%r30, %r29, %r21;
	mul.lo.s32 	%r31, %r30, %r22;
	mul.lo.s32 	%r2, %r31, %r23;
	shr.u32 	%r32, %r26, 31;
	add.s32 	%r33, %r26, %r32;
	shr.s32 	%r3, %r33, 1;
	mov.u32 	%r4, %tid.x;
	mov.u32 	%r34, %ctaid.x;
	mad.lo.s32 	%r77, %r1, %r34, %r4;
	setp.ge.s32 	%p3, %r77, %r2;
	@%p3 bra 	$L__BB2_7;
	mul.lo.s32 	%r36, %r27, %r3;
	mul.lo.s32 	%r6, %r28, %r27;
	and.b32  	%r7, %r4, 15;
	shr.u32 	%r8, %r4, 4;
	sub.s32 	%r9, %r7, %r36;
	shl.b32 	%r38, %r36, 1;
	sub.s32 	%r10, 16, %r38;
	sub.s32 	%r11, %r8, %r36;
	shl.b32 	%r39, %r4, 2;
	mov.u32 	%r40, _ZZ64shiftnet_cuda_moduloshiftgeneric_nchw_float32_kernel_tilein16x16PfS_iiiiiiiiiE5cache;
	add.s32 	%r12, %r40, %r39;
	sub.s32 	%r41, 16, %r36;
	min.s32 	%r42, %r7, %r8;
	setp.lt.s32 	%p4, %r42, %r36;
	max.s32 	%r43, %r7, %r8;
	setp.ge.s32 	%p5, %r43, %r41;
	or.pred  	%p1, %p5, %p4;
	mov.u32 	%r44, %nctaid.x;
	mul.lo.s32 	%r13, %r1, %r44;
	mul.lo.s32 	%r45, %r26, %r26;
	rem.s32 	%r46, %r23, %r45;
	sub.s32 	%r14, %r23, %r46;
	cvta.to.global.u64 	%rd1, %rd3;
	cvta.to.global.u64 	%rd2, %rd4;
$L__BB2_2:
	shr.s32 	%r47, %r77, 31;
	shr.u32 	%r48, %r47, 24;
	add.s32 	%r49, %r77, %r48;
	shr.s32 	%r50, %r49, 8;
	div.s32 	%r51, %r50, %r21;
	mul.lo.s32 	%r52, %r51, %r21;
	sub.s32 	%r53, %r50, %r52;
	div.s32 	%r54, %r51, %r20;
	mul.lo.s32 	%r55, %r54, %r20;
	sub.s32 	%r56, %r51, %r55;
	div.s32 	%r57, %r54, %r23;
	mul.lo.s32 	%r58, %r57, %r23;
	sub.s32 	%r16, %r54, %r58;
	rem.s32 	%r59, %r57, %r22;
	setp.lt.s32 	%p6, %r16, %r14;
	selp.b32 	%r17, %r6, 0, %p6;
	mad.lo.s32 	%r60, %r53, %r10, %r9;
	mad.lo.s32 	%r61, %r56, %r10, %r11;
	mad.lo.s32 	%r62, %r59, %r23, %r16;
	mad.lo.s32 	%r63, %r62, %r24, %r61;
	mad.lo.s32 	%r18, %r63, %r25, %r60;
	setp.lt.s32 	%p7, %r60, 0;
	setp.ge.s32 	%p8, %r60, %r25;
	or.pred  	%p9, %p7, %p8;
	setp.lt.s32 	%p10, %r61, 0;
	setp.ge.s32 	%p11, %r61, %r24;
	or.pred  	%p12, %p10, %p11;
	or.pred  	%p2, %p9, %p12;
	mov.f32 	%f5, 0f00000000;
	@%p2 bra 	$L__BB2_4;
	mul.wide.s32 	%rd5, %r18, 4;
	add.s64 	%rd6, %rd1, %rd5;
	ld.global.f32 	%f5, [%rd6];
$L__BB2_4:
	st.shared.f32 	[%r12], %f5;
	bar.sync 	0;
	or.pred  	%p14, %p1, %p2;
	@%p14 bra 	$L__BB2_6;
	div.s32 	%r64, %r16, %r26;
	mul.lo.s32 	%r65, %r64, %r26;
	sub.s32 	%r66, %r16, %r65;
	sub.s32 	%r67, %r66, %r3;
	mad.lo.s32 	%r68, %r67, %r17, %r7;
	rem.s32 	%r69, %r64, %r26;
	sub.s32 	%r70, %r69, %r3;
	mad.lo.s32 	%r71, %r70, %r17, %r8;
	shl.b32 	%r72, %r71, 4;
	add.s32 	%r73, %r68, %r72;
	shl.b32 	%r74, %r73, 2;
	add.s32 	%r76, %r40, %r74;
	ld.shared.f32 	%f4, [%r76];
	mul.wide.s32 	%rd7, %r18, 4;
	add.s64 	%rd8, %rd2, %rd7;
	st.global.f32 	[%rd8], %f4;
$L__BB2_6:
	bar.sync 	0;
	add.s32 	%r77, %r77, %r13;
	setp.lt.s32 	%p15, %r77, %r2;
	@%p15 bra 	$L__BB2_2;
$L__BB2_7:
	ret;

}


// ===== COMPILED SASS (sm_100) =====

	.target	sm_100

	.elftype	@"ET_EXEC"


//--------------------- .note.nv.tkinfo           --------------------------
	.section	.note.nv.tkinfo,"",@"SHT_NOTE"
	.sectionflags	@"SHF_NOTE_NV_TKINFO"
	.tkinfo
        /*0018*/ 	.word	0x00000002
        /*0030*/ 	.string	""
        /*0030*/ 	.string	"ptxas"
        /*0030*/ 	.string	"Cuda compilation tools, release 13.0, V13.0.88"
        /*0030*/ 	.string	"Build cuda_13.0.r13.0/compiler.36424714_0"
        /*0030*/ 	.string	"-arch sm_100 -m 64 "



//--------------------- .note.nv.cuinfo           --------------------------
	.section	.note.nv.cuinfo,"",@"SHT_NOTE"
	.sectionflags	@"SHF_NOTE_NV_CUINFO"
        /*0018*/ 	.short	0x0002
        /*001a*/ 	.short	0x0064
        /*001c*/ 	.short	0x0082
	.zero		2


//--------------------- .nv.info                  --------------------------
	.section	.nv.info,"",@"SHT_CUDA_INFO"
	.align	4


	//----- nvinfo : EIATTR_REGCOUNT
	.align		4
        /*0000*/ 	.byte	0x04, 0x2f
        /*0002*/ 	.short	(.L_1 - .L_0)
	.align		4
.L_0:
        /*0004*/ 	.word	index@(_Z73shiftnet_cuda_moduloshift3x3_nchw_float32_kernel_tilein16x16_tileout14x14PfS_iiiiii)
        /*0008*/ 	.word	0x0000001b


	//----- nvinfo : EIATTR_FRAME_SIZE
	.align		4
.L_1:
        /*000c*/ 	.byte	0x04, 0x11
        /*000e*/ 	.short	(.L_3 - .L_2)
	.align		4
.L_2:
        /*0010*/ 	.word	index@(_Z73shiftnet_cuda_moduloshift3x3_nchw_float32_kernel_tilein16x16_tileout14x14PfS_iiiiii)
        /*0014*/ 	.word	0x00000000


	//----- nvinfo : EIATTR_REGCOUNT
	.align		4
.L_3:
        /*0018*/ 	.byte	0x04, 0x2f
        /*001a*/ 	.short	(.L_5 - .L_4)
	.align		4
.L_4:
        /*001c*/ 	.word	index@(_Z76shiftnet_cuda_moduloshift3x3bwd_nchw_float32_kernel_tilein16x16_tileout14x14PfS_iiiiii)
        /*0020*/ 	.word	0x0000001b


	//----- nvinfo : EIATTR_FRAME_SIZE
	.align		4
.L_5:
        /*0024*/ 	.byte	0x04, 0x11
        /*0026*/ 	.short	(.L_7 - .L_6)
	.align		4
.L_6:
        /*0028*/ 	.word	index@(_Z76shiftnet_cuda_moduloshift3x3bwd_nchw_float32_kernel_tilein16x16_tileout14x14PfS_iiiiii)
        /*002c*/ 	.word	0x00000000


	//----- nvinfo : EIATTR_REGCOUNT
	.align		4
.L_7:
        /*0030*/ 	.byte	0x04, 0x2f
        /*0032*/ 	.short	(.L_9 - .L_8)
	.align		4
.L_8:
        /*0034*/ 	.word	index@(_Z64shiftnet_cuda_moduloshiftgeneric_nchw_float32_kernel_tilein16x16PfS_iiiiiiiii)
        /*0038*/ 	.word	0x0000001d


	//----- nvinfo : EIATTR_FRAME_SIZE
	.align		4
.L_9:
        /*003c*/ 	.byte	0x04, 0x11
        /*003e*/ 	.short	(.L_11 - .L_10)
	.align		4
.L_10:
        /*0040*/ 	.word	index@(_Z64shiftnet_cuda_moduloshiftgeneric_nchw_float32_kernel_tilein16x16PfS_iiiiiiiii)
        /*0044*/ 	.word	0x00000000


	//----- nvinfo : EIATTR_MIN_STACK_SIZE
	.align		4
.L_11:
        /*0048*/ 	.byte	0x04, 0x12
        /*004a*/ 	.short	(.L_13 - .L_12)
	.align		4
.L_12:
        /*004c*/ 	.word	index@(_Z64shiftnet_cuda_moduloshiftgeneric_nchw_float32_kernel_tilein16x16PfS_iiiiiiiii)
        /*0050*/ 	.word	0x00000000


	//----- nvinfo : EIATTR_MIN_STACK_SIZE
	.align		4
.L_13:
        /*0054*/ 	.byte	0x04, 0x12
        /*0056*/ 	.short	(.L_15 - .L_14)
	.align		4
.L_14:
        /*0058*/ 	.word	index@(_Z76shiftnet_cuda_moduloshift3x3bwd_nchw_float32_kernel_tilein16x16_tileout14x14PfS_iiiiii)
        /*005c*/ 	.word	0x00000000


	//----- nvinfo : EIATTR_MIN_STACK_SIZE
	.align		4
.L_15:
        /*0060*/ 	.byte	0x04, 0x12
        /*0062*/ 	.short	(.L_17 - .L_16)
	.align		4
.L_16:
        /*0064*/ 	.word	index@(_Z73shiftnet_cuda_moduloshift3x3_nchw_float32_kernel_tilein16x16_tileout14x14PfS_iiiiii)
        /*0068*/ 	.word	0x00000000
.L_17:


//--------------------- .nv.compat                --------------------------
	.section	.nv.compat,"",@"SHT_CUDA_COMPAT_INFO"
	.align	4
        /*0000*/ 	.byte	0x02, 0x09, 0x00, 0x00, 0x02, 0x02, 0x01, 0x00, 0x02, 0x05, 0x05, 0x00, 0x03, 0x07, 0x01, 0x01
        /*0010*/ 	.byte	0x02, 0x03, 0x00, 0x00, 0x02, 0x06, 0x01, 0x00, 0x04, 0x0b, 0x08, 0x00, 0x09, 0x00, 0x00, 0x00
        /*0020*/ 	.byte	0x00, 0x00, 0x00, 0x00


//--------------------- .nv.info._Z64shiftnet_cuda_moduloshiftgeneric_nchw_float32_kernel_tilein16x16PfS_iiiiiiiii --------------------------
	.section	.nv.info._Z64shiftnet_cuda_moduloshiftgeneric_nchw_float32_kernel_tilein16x16PfS_iiiiiiiii,"",@"SHT_CUDA_INFO"
	.sectionflags	@""
	.align	4


	//----- nvinfo : EIATTR_CUDA_API_VERSION
	.align		4
        /*0000*/ 	.byte	0x04, 0x37
        /*0002*/ 	.short	(.L_19 - .L_18)
.L_18:
        /*0004*/ 	.word	0x00000082


	//----- nvinfo : EIATTR_KPARAM_INFO
	.align		4
.L_19:
        /*0008*/ 	.byte	0x04, 0x17
        /*000a*/ 	.short	(.L_21 - .L_20)
.L_20:
        /*000c*/ 	.word	0x00000000
        /*0010*/ 	.short	0x000a
        /*0012*/ 	.short	0x0030
        /*0014*/ 	.byte	0x00, 0xf0, 0x11, 0x00


	//----- nvinfo : EIATTR_KPARAM_INFO
	.align		4
.L_21:
        /*0018*/ 	.byte	0x04, 0x17
        /*001a*/ 	.short	(.L_23 - .L_22)
.L_22:
        /*001c*/ 	.word	0x00000000
        /*0020*/ 	.short	0x0009
        /*0022*/ 	.short	0x002c
        /*0024*/ 	.byte	0x00, 0xf0, 0x11, 0x00


	//----- nvinfo : EIATTR_KPARAM_INFO
	.align		4
.L_23:
        /*0028*/ 	.byte	0x04, 0x17
        /*002a*/ 	.short	(.L_25 - .L_24)
.L_24:
        /*002c*/ 	.word	0x00000000
        /*0030*/ 	.short	0x0008
        /*0032*/ 	.short	0x0028
        /*0034*/ 	.byte	0x00, 0xf0, 0x11, 0x00


	//----- nvinfo : EIATTR_KPARAM_INFO
	.align		4
.L_25:
        /*0038*/ 	.byte	0x04, 0x17
        /*003a*/ 	.short	(.L_27 - .L_26)
.L_26:
        /*003c*/ 	.word	0x00000000
        /*0040*/ 	.short	0x0007
        /*0042*/ 	.short	0x0024
        /*0044*/ 	.byte	0x00, 0xf0, 0x11, 0x00


	//----- nvinfo : EIATTR_KPARAM_INFO
	.align		4
.L_27:
        /*0048*/ 	.byte	0x04, 0x17
        /*004a*/ 	.short	(.L_29 - .L_28)
.L_28:
        /*004c*/ 	.word	0x00000000
        /*0050*/ 	.short	0x0006
        /*0052*/ 	.short	0x0020
        /*0054*/ 	.byte	0x00, 0xf0, 0x11, 0x00


	//----- nvinfo : EIATTR_KPARAM_INFO
	.align		4
.L_29:
        /*0058*/ 	.byte	0x04, 0x17
        /*005a*/ 	.short	(.L_31 - .L_30)
.L_30:
        /*005c*/ 	.word	0x00000000
        /*0060*/ 	.short	0x0005
        /*0062*/ 	.short	0x001c
        /*0064*/ 	.byte	0x00, 0xf0, 0x11, 0x00


	//----- nvinfo : EIATTR_KPARAM_INFO
	.align		4
.L_31:
        /*0068*/ 	.byte	0x04, 0x17
        /*006a*/ 	.short	(.L_33 - .L_32)
.L_32:
        /*006c*/ 	.word	0x00000000
        /*0070*/ 	.short	0x0004
        /*0072*/ 	.short	0x0018
        /*0074*/ 	.byte	0x00, 0xf0, 0x11, 0x00


	//----- nvinfo : EIATTR_KPARAM_INFO
	.align		4
.L_33:
        /*0078*/ 	.byte	0x04, 0x17
        /*007a*/ 	.short	(.L_35 - .L_34)
.L_34:
        /*007c*/ 	.word	0x00000000
        /*0080*/ 	.short	0x0003
        /*0082*/ 	.short	0x0014
        /*0084*/ 	.byte	0x00, 0xf0, 0x11, 0x00


	//----- nvinfo : EIATTR_KPARAM_INFO
	.align		4
.L_35:
        /*0088*/ 	.byte	0x04, 0x17
        /*008a*/ 	.short	(.L_37 - .L_36)
.L_36:
        /*008c*/ 	.word	0x00000000
        /*0090*/ 	.short	0x0002
        /*0092*/ 	.short	0x0010
        /*0094*/ 	.byte	0x00, 0xf0, 0x11, 0x00


	//----- nvinfo : EIATTR_KPARAM_INFO
	.align		4
.L_37:
        /*0098*/ 	.byte	0x04, 0x17
        /*009a*/ 	.short	(.L_39 - .L_38)
.L_38:
        /*009c*/ 	.word	0x00000000
        /*00a0*/ 	.short	0x0001
        /*00a2*/ 	.short	0x0008
        /*00a4*/ 	.byte	0x00, 0xf5, 0x21, 0x00


	//----- nvinfo : EIATTR_KPARAM_INFO
	.align		4
.L_39:
        /*00a8*/ 	.byte	0x04, 0x17
        /*00aa*/ 	.short	(.L_41 - .L_40)
.L_40:
        /*00ac*/ 	.word	0x00000000
        /*00b0*/ 	.short	0x0000
        /*00b2*/ 	.short	0x0000
        /*00b4*/ 	.byte	0x00, 0xf5, 0x21, 0x00


	//----- nvinfo : EIATTR_SPARSE_MMA_MASK
	.align		4
.L_41:
        /*00b8*/ 	.byte	0x03, 0x50
        /*00ba*/ 	.short	0x0000


	//----- nvinfo : EIATTR_MAXREG_COUNT
	.align		4
        /*00bc*/ 	.byte	0x03, 0x1b
        /*00be*/ 	.short	0x00ff


	//----- nvinfo : EIATTR_NUM_BARRIERS
	.align		4
        /*00c0*/ 	.byte	0x02, 0x4c
        /*00c2*/ 	.byte	0x01
	.zero		1


	//----- nvinfo : EIATTR_MERCURY_ISA_VERSION
	.align		4
        /*00c4*/ 	.byte	0x03, 0x5f
        /*00c6*/ 	.short	0x0101


	//----- nvinfo : EIATTR_VRC_CTA_INIT_COUNT
	.align		4
        /*00c8*/ 	.byte	0x02, 0x4a
	.zero		1
	.zero		1


	//----- nvinfo : EIATTR_EXIT_INSTR_OFFSETS
	.align		4
        /*00cc*/ 	.byte	0x04, 0x1c
        /*00ce*/ 	.short	(.L_43 - .L_42)


	//   ....[0]....
.L_42:
        /*00d0*/ 	.word	0x000000c0


	//   ....[1]....
        /*00d4*/ 	.word	0x00000f50


	//----- nvinfo : EIATTR_CRS_STACK_SIZE
	.align		4
.L_43:
        /*00d8*/ 	.byte	0x04, 0x1e
        /*00da*/ 	.short	(.L_45 - .L_44)
.L_44:
        /*00dc*/ 	.word	0x00000000


	//----- nvinfo : EIATTR_CBANK_PARAM_SIZE
	.align		4
.L_45:
        /*00e0*/ 	.byte	0x03, 0x19
        /*00e2*/ 	.short	0x0034


	//----- nvinfo : EIATTR_PARAM_CBANK
	.align		4
        /*00e4*/ 	.byte	0x04, 0x0a
        /*00e6*/ 	.short	(.L_47 - .L_46)
	.align		4
.L_46:
        /*00e8*/ 	.word	index@(.nv.constant0._Z64shiftnet_cuda_moduloshiftgeneric_nchw_float32_kernel_tilein16x16PfS_iiiiiiiii)
        /*00ec*/ 	.short	0x0380
        /*00ee*/ 	.short	0x0034


	//----- nvinfo : EIATTR_SW_WAR
	.align		4
.L_47:
        /*00f0*/ 	.byte	0x04, 0x36
        /*00f2*/ 	.short	(.L_49 - .L_48)
.L_48:
        /*00f4*/ 	.word	0x00000008
.L_49:


//--------------------- .nv.info._Z76shiftnet_cuda_moduloshift3x3bwd_nchw_float32_kernel_tilein16x16_tileout14x14PfS_iiiiii --------------------------
	.section	.nv.info._Z76shiftnet_cuda_moduloshift3x3bwd_nchw_float32_kernel_tilein16x16_tileout14x14PfS_iiiiii,"",@"SHT_CUDA_INFO"
	.sectionflags	@""
	.align	4


	//----- nvinfo : EIATTR_CUDA_API_VERSION
	.align		4
        /*0000*/ 	.byte	0x04, 0x37
        /*0002*/ 	.short	(.L_51 - .L_50)
.L_50:
        /*0004*/ 	.word	0x00000082


	//----- nvinfo : EIATTR_KPARAM_INFO
	.align		4
.L_51:
        /*0008*/ 	.byte	0x04, 0x17
        /*000a*/ 	.short	(.L_53 - .L_52)
.L_52:
        /*000c*/ 	.word	0x00000000
        /*0010*/ 	.short	0x0007
        /*0012*/ 	.short	0x0024
        /*0014*/ 	.byte	0x00, 0xf0, 0x11, 0x00


	//----- nvinfo : EIATTR_KPARAM_INFO
	.align		4
.L_53:
        /*0018*/ 	.byte	0x04, 0x17
        /*001a*/ 	.short	(.L_55 - .L_54)
.L_54:
        /*001c*/ 	.word	0x00000000
        /*0020*/ 	.short	0x0006
        /*0022*/ 	.short	0x0020
        /*0024*/ 	.byte	0x00, 0xf0, 0x11, 0x00


	//----- nvinfo : EIATTR_KPARAM_INFO
	.align		4
.L_55:
        /*0028*/ 	.byte	0x04, 0x17
        /*002a*/ 	.short	(.L_57 - .L_56)
.L_56:
        /*002c*/ 	.word	0x00000000
        /*0030*/ 	.short	0x0005
        /*0032*/ 	.short	0x001c
        /*0034*/ 	.byte	0x00, 0xf0, 0x11, 0x00


	//----- nvinfo : EIATTR_KPARAM_INFO
	.align		4
.L_57:
        /*0038*/ 	.byte	0x04, 0x17
        /*003a*/ 	.short	(.L_59 - .L_58)
.L_58:
        /*003c*/ 	.word	0x00000000
        /*0040*/ 	.short	0x0004
        /*0042*/ 	.short	0x0018
        /*0044*/ 	.byte	0x00, 0xf0, 0x11, 0x00


	//----- nvinfo : EIATTR_KPARAM_INFO
	.align		4
.L_59:
        /*0048*/ 	.byte	0x04, 0x17
        /*004a*/ 	.short	(.L_61 - .L_60)
.L_60:
        /*004c*/ 	.word	0x00000000
        /*0050*/ 	.short	0x0003
        /*0052*/ 	.short	0x0014
        /*0054*/ 	.byte	0x00, 0xf0, 0x11, 0x00


	//----- nvinfo : EIATTR_KPARAM_INFO
	.align		4
.L_61:
        /*0058*/ 	.byte	0x04, 0x17
        /*005a*/ 	.short	(.L_63 - .L_62)
.L_62:
        /*005c*/ 	.word	0x00000000
        /*0060*/ 	.short	0x0002
        /*0062*/ 	.short	0x0010
        /*0064*/ 	.byte	0x00, 0xf0, 0x11, 0x00


	//----- nvinfo : EIATTR_KPARAM_INFO
	.align		4
.L_63:
        /*0068*/ 	.byte	0x04, 0x17
        /*006a*/ 	.short	(.L_65 - .L_64)
.L_64:
        /*006c*/ 	.word	0x00000000
        /*0070*/ 	.short	0x0001
        /*0072*/ 	.short	0x0008
        /*0074*/ 	.byte	0x00, 0xf5, 0x21, 0x00


	//----- nvinfo : EIATTR_KPARAM_INFO
	.align		4
.L_65:
        /*0078*/ 	.byte	0x04, 0x17
        /*007a*/ 	.short	(.L_67 - .L_66)
.L_66:
        /*007c*/ 	.word	0x00000000
        /*0080*/ 	.short	0x0000
        /*0082*/ 	.short	0x0000
        /*0084*/ 	.byte	0x00, 0xf5, 0x21, 0x00


	//----- nvinfo : EIATTR_SPARSE_MMA_MASK
	.align		4
.L_67:
        /*0088*/ 	.byte	0x03, 0x50
        /*008a*/ 	.short	0x0000


	//----- nvinfo : EIATTR_MAXREG_COUNT
	.align		4
        /*008c*/ 	.byte	0x03, 0x1b
        /*008e*/ 	.short	0x00ff


	//----- nvinfo : EIATTR_NUM_BARRIERS
	.align		4
        /*0090*/ 	.byte	0x02, 0x4c
        /*0092*/ 	.byte	0x01
	.zero		1


	//----- nvinfo : EIATTR_MERCURY_ISA_VERSION
	.align		4
        /*0094*/ 	.byte	0x03, 0x5f
        /*0096*/ 	.short	0x0101


	//----- nvinfo : EIATTR_VRC_CTA_INIT_COUNT
	.align		4
        /*0098*/ 	.byte	0x02, 0x4a
	.zero		1
	.zero		1


	//----- nvinfo : EIATTR_EXIT_INSTR_OFFSETS
	.align		4
        /*009c*/ 	.byte	0x04, 0x1c
        /*009e*/ 	.short	(.L_69 - .L_68)


	//   ....[0]....
.L_68:
        /*00a0*/ 	.word	0x000000c0


	//   ....[1]....
        /*00a4*/ 	.word	0x00000c70


	//----- nvinfo : EIATTR_CRS_STACK_SIZE
	.align		4
.L_69:
        /*00a8*/ 	.byte	0x04, 0x1e
        /*00aa*/ 	.short	(.L_71 - .L_70)
.L_70:
        /*00ac*/ 	.word	0x00000000


	//----- nvinfo : EIATTR_CBANK_PARAM_SIZE
	.align		4
.L_71:
        /*00b0*/ 	.byte	0x03, 0x19
        /*00b2*/ 	.short	0x0028


	//----- nvinfo : EIATTR_PARAM_CBANK
	.align		4
        /*00b4*/ 	.byte	0x04, 0x0a
        /*00b6*/ 	.short	(.L_73 - .L_72)
	.align		4
.L_72:
        /*00b8*/ 	.word	index@(.nv.constant0._Z76shiftnet_cuda_moduloshift3x3bwd_nchw_float32_kernel_tilein16x16_tileout14x14PfS_iiiiii)
        /*00bc*/ 	.short	0x0380
        /*00be*/ 	.short	0x0028


	//----- nvinfo : EIATTR_SW_WAR
	.align		4
.L_73:
        /*00c0*/ 	.byte	0x04, 0x36
        /*00c2*/ 	.short	(.L_75 - .L_74)
.L_74:
        /*00c4*/ 	.word	0x00000008
.L_75:


//--------------------- .nv.info._Z73shiftnet_cuda_moduloshift3x3_nchw_float32_kernel_tilein16x16_tileout14x14PfS_iiiiii --------------------------
	.section	.nv.info._Z73shiftnet_cuda_moduloshift3x3_nchw_float32_kernel_tilein16x16_tileout14x14PfS_iiiiii,"",@"SHT_CUDA_INFO"
	.sectionflags	@""
	.align	4


	//----- nvinfo : EIATTR_CUDA_API_VERSION
	.align		4
        /*0000*/ 	.byte	0x04, 0x37
        /*0002*/ 	.short	(.L_77 - .L_76)
.L_76:
        /*0004*/ 	.word	0x00000082


	//----- nvinfo : EIATTR_KPARAM_INFO
	.align		4
.L_77:
        /*0008*/ 	.byte	0x04, 0x17
        /*000a*/ 	.short	(.L_79 - .L_78)
.L_78:
        /*000c*/ 	.word	0x00000000
        /*0010*/ 	.short	0x0007
        /*0012*/ 	.short	0x0024
        /*0014*/ 	.byte	0x00, 0xf0, 0x11, 0x00


	//----- nvinfo : EIATTR_KPARAM_INFO
	.align		4
.L_79:
        /*0018*/ 	.byte	0x04, 0x17
        /*001a*/ 	.short	(.L_81 - .L_80)
.L_80:
        /*001c*/ 	.word	0x00000000
        /*0020*/ 	.short	0x0006
        /*0022*/ 	.short	0x0020
        /*0024*/ 	.byte	0x00, 0xf0, 0x11, 0x00


	//----- nvinfo : EIATTR_KPARAM_INFO
	.align		4
.L_81:
        /*0028*/ 	.byte	0x04, 0x17
        /*002a*/ 	.short	(.L_83 - .L_82)
.L_82:
        /*002c*/ 	.word	0x00000000
        /*0030*/ 	.short	0x0005
        /*0032*/ 	.short	0x001c
        /*0034*/ 	.byte	0x00, 0xf0, 0x11, 0x00


	//----- nvinfo : EIATTR_KPARAM_INFO
	.align		4
.L_83:
        /*0038*/ 	.byte	0x04, 0x17
        /*003a*/ 	.short	(.L_85 - .L_84)
.L_84:
        /*003c*/ 	.word	0x00000000
        /*0040*/ 	.short	0x0004
        /*0042*/ 	.short	0x0018
        /*0044*/ 	.byte	0x00, 0xf0, 0x11, 0x00


	//----- nvinfo : EIATTR_KPARAM_INFO
	.align		4
.L_85:
        /*0048*/ 	.byte	0x04, 0x17
        /*004a*/ 	.short	(.L_87 - .L_86)
.L_86:
        /*004c*/ 	.word	0x00000000
        /*0050*/ 	.short	0x0003
        /*0052*/ 	.short	0x0014
        /*0054*/ 	.byte	0x00, 0xf0, 0x11, 0x00


	//----- nvinfo : EIATTR_KPARAM_INFO
	.align		4
.L_87:
        /*0058*/ 	.byte	0x04, 0x17
        /*005a*/ 	.short	(.L_89 - .L_88)
.L_88:
        /*005c*/ 	.word	0x00000000
        /*0060*/ 	.short	0x0002
        /*0062*/ 	.short	0x0010
        /*0064*/ 	.byte	0x00, 0xf0, 0x11, 0x00


	//----- nvinfo : EIATTR_KPARAM_INFO
	.align		4
.L_89:
        /*0068*/ 	.byte	0x04, 0x17
        /*006a*/ 	.short	(.L_91 - .L_90)
.L_90:
        /*006c*/ 	.word	0x00000000
        /*0070*/ 	.short	0x0001
        /*0072*/ 	.short	0x0008
        /*0074*/ 	.byte	0x00, 0xf5, 0x21, 0x00


	//----- nvinfo : EIATTR_KPARAM_INFO
	.align		4
.L_91:
        /*0078*/ 	.byte	0x04, 0x17
        /*007a*/ 	.short	(.L_93 - .L_92)
.L_92:
        /*007c*/ 	.word	0x00000000
        /*0080*/ 	.short	0x0000
        /*0082*/ 	.short	0x0000
        /*0084*/ 	.byte	0x00, 0xf5, 0x21, 0x00


	//----- nvinfo : EIATTR_SPARSE_MMA_MASK
	.align		4
.L_93:
        /*0088*/ 	.byte	0x03, 0x50
        /*008a*/ 	.short	0x0000


	//----- nvinfo : EIATTR_MAXREG_COUNT
	.align		4
        /*008c*/ 	.byte	0x03, 0x1b
        /*008e*/ 	.short	0x00ff


	//----- nvinfo : EIATTR_NUM_BARRIERS
	.align		4
        /*0090*/ 	.byte	0x02, 0x4c
        /*0092*/ 	.byte	0x01
	.zero		1


	//----- nvinfo : EIATTR_MERCURY_ISA_VERSION
	.align		4
        /*0094*/ 	.byte	0x03, 0x5f
        /*0096*/ 	.short	0x0101


	//----- nvinfo : EIATTR_VRC_CTA_INIT_COUNT
	.align		4
        /*0098*/ 	.byte	0x02, 0x4a
	.zero		1
	.zero		1


	//----- nvinfo : EIATTR_EXIT_INSTR_OFFSETS
	.align		4
        /*009c*/ 	.byte	0x04, 0x1c
        /*009e*/ 	.short	(.L_95 - .L_94)


	//   ....[0]....
.L_94:
        /*00a0*/ 	.word	0x000000c0


	//   ....[1]....
        /*00a4*/ 	.word	0x00000c90


	//----- nvinfo : EIATTR_CRS_STACK_SIZE
	.align		4
.L_95:
        /*00a8*/ 	.byte	0x04, 0x1e
        /*00aa*/ 	.short	(.L_97 - .L_96)
.L_96:
        /*00ac*/ 	.word	0x00000000


	//----- nvinfo : EIATTR_CBANK_PARAM_SIZE
	.align		4
.L_97:
        /*00b0*/ 	.byte	0x03, 0x19
        /*00b2*/ 	.short	0x0028


	//----- nvinfo : EIATTR_PARAM_CBANK
	.align		4
        /*00b4*/ 	.byte	0x04, 0x0a
        /*00b6*/ 	.short	(.L_99 - .L_98)
	.align		4
.L_98:
        /*00b8*/ 	.word	index@(.nv.constant0._Z73shiftnet_cuda_moduloshift3x3_nchw_float32_kernel_tilein16x16_tileout14x14PfS_iiiiii)
        /*00bc*/ 	.short	0x0380
        /*00be*/ 	.short	0x0028


	//----- nvinfo : EIATTR_SW_WAR
	.align		4
.L_99:
        /*00c0*/ 	.byte	0x04, 0x36
        /*00c2*/ 	.short	(.L_101 - .L_100)
.L_100:
        /*00c4*/ 	.word	0x00000008
.L_101:


//--------------------- .nv.callgraph             --------------------------
	.section	.nv.callgraph,"",@"SHT_CUDA_CALLGRAPH"
	.align	4
	.sectionentsize	8
	.align		4
        /*0000*/ 	.word	0x00000000
	.align		4
        /*0004*/ 	.word	0xffffffff
	.align		4
        /*0008*/ 	.word	0x00000000
	.align		4
        /*000c*/ 	.word	0xfffffffe
	.align		4
        /*0010*/ 	.word	0x00000000
	.align		4
        /*0014*/ 	.word	0xfffffffd
	.align		4
        /*0018*/ 	.word	0x00000000
	.align		4
        /*001c*/ 	.word	0xfffffffc


//--------------------- .text._Z64shiftnet_cuda_moduloshiftgeneric_nchw_float32_kernel_tilein16x16PfS_iiiiiiiii --------------------------
	.section	.text._Z64shiftnet_cuda_moduloshiftgeneric_nchw_float32_kernel_tilein16x16PfS_iiiiiiiii,"ax",@progbits
	.align	128
        .global         _Z64shiftnet_cuda_moduloshiftgeneric_nchw_float32_kernel_tilein16x16PfS_iiiiiiiii
        .type           _Z64shiftnet_cuda_moduloshiftgeneric_nchw_float32_kernel_tilein16x16PfS_iiiiiiiii,@function
        .size           _Z64shiftnet_cuda_moduloshiftgeneric_nchw_float32_kernel_tilein16x16PfS_iiiiiiiii,(.L_x_12 - _Z64shiftnet_cuda_moduloshiftgeneric_nchw_float32_kernel_tilein16x16PfS_iiiiiiiii)
        .other          _Z64shiftnet_cuda_moduloshiftgeneric_nchw_float32_kernel_tilein16x16PfS_iiiiiiiii,@"STO_CUDA_ENTRY STV_DEFAULT"
_Z64shiftnet_cuda_moduloshiftgeneric_nchw_float32_kernel_tilein16x16PfS_iiiiiiiii:
.text._Z64shiftnet_cuda_moduloshiftgeneric_nchw_float32_kernel_tilein16x16PfS_iiiiiiiii:
[----:B------:R-:W-:Y:S08]  /*0000*/  LDC R1, c[0x0][0x37c] ;  /* 0x0000df00ff017b82 */ /* 0x000ff00000000800 */
[----:B------:R-:W0:Y:S01]  /*0010*/  LDC.64 R2, c[0x0][0x390] ;  /* 0x0000e400ff027b82 */ /* 0x000e220000000a00 */
[----:B------:R-:W1:Y:S01]  /*0020*/  S2R R12, SR_TID.X ;  /* 0x00000000000c7919 */ /* 0x000e620000002100 */
[----:B------:R-:W0:Y:S01]  /*0030*/  LDCU UR6, c[0x0][0x360] ;  /* 0x00006c00ff0677ac */ /* 0x000e220008000800 */
[----:B------:R-:W1:Y:S05]  /*0040*/  S2R R11, SR_CTAID.X ;  /* 0x00000000000b7919 */ /* 0x000e6a0000002500 */
[----:B------:R-:W2:Y:S01]  /*0050*/  LDC.64 R8, c[0x0][0x398] ;  /* 0x0000e600ff087b82 */ /* 0x000ea20000000a00 */
[----:B0-----:R-:W-:-:S04]  /*0060*/  IMAD R2, R2, UR6, RZ ;  /* 0x0000000602027c24 */ /* 0x001fc8000f8e02ff */
[----:B------:R-:W-:-:S04]  /*0070*/  IMAD R5, R2, R3, RZ ;  /* 0x0000000302057224 */ /* 0x000fc800078e02ff */
[----:B--2---:R-:W-:-:S04]  /*0080*/  IMAD R0, R5, R8, RZ ;  /* 0x0000000805007224 */ /* 0x004fc800078e02ff */
[----:B------:R-:W-:Y:S02]  /*0090*/  IMAD R0, R0, R9, RZ ;  /* 0x0000000900007224 */ /* 0x000fe400078e02ff */
[----:B-1----:R-:W-:-:S05]  /*00a0*/  IMAD R11, R11, UR6, R12 ;  /* 0x000000060b0b7c24 */ /* 0x002fca000f8e020c */
[----:B------:R-:W-:-:S13]  /*00b0*/  ISETP.GE.AND P0, PT, R11, R0, PT ;  /* 0x000000000b00720c */ /* 0x000fda0003f06270 */
[----:B------:R-:W-:Y:S05]  /*00c0*/  @P0 EXIT ;  /* 0x000000000000094d */ /* 0x000fea0003800000 */
[----:B------:R-:W0:Y:S01]  /*00d0*/  LDC R5, c[0x0][0x3a8] ;  /* 0x0000ea00ff057b82 */ /* 0x000e220000000800 */
[----:B------:R-:W-:Y:S01]  /*00e0*/  IABS R4, R3 ;  /* 0x0000000300047213 */ /* 0x000fe20000000000 */
[----:B------:R-:W1:Y:S01]  /*00f0*/  LDCU UR10, c[0x0][0x3ac] ;  /* 0x00007580ff0a77ac */ /* 0x000e620008000800 */
[----:B------:R-:W-:Y:S02]  /*0100*/  IABS R13, R9 ;  /* 0x00000009000d7213 */ /* 0x000fe40000000000 */
[----:B------:R-:W2:Y:S01]  /*0110*/  I2F.RP R10, R4 ;  /* 0x00000004000a7306 */ /* 0x000ea20000209400 */
[----:B------:R-:W-:Y:S01]  /*0120*/  ISETP.GE.AND P2, PT, R9, RZ, PT ;  /* 0x000000ff0900720c */ /* 0x000fe20003f46270 */
[----:B------:R-:W3:Y:S01]  /*0130*/  LDCU UR7, c[0x0][0x370] ;  /* 0x00006e00ff0777ac */ /* 0x000ee20008000800 */
[----:B------:R-:W4:Y:S01]  /*0140*/  S2UR UR5, SR_CgaCtaId ;  /* 0x00000000000579c3 */ /* 0x000f220000008800 */
[----:B------:R-:W-:Y:S01]  /*0150*/  UMOV UR4, 0x400 ;  /* 0x0000040000047882 */ /* 0x000fe20000000000 */
[----:B------:R-:W0:Y:S06]  /*0160*/  LDCU.64 UR8, c[0x0][0x358] ;  /* 0x00006b00ff0877ac */ /* 0x000e2c0008000a00 */
[----:B------:R-:W5:Y:S01]  /*0170*/  LDC R17, c[0x0][0x3b0] ;  /* 0x0000ec00ff117b82 */ /* 0x000f620000000800 */
[----:B------:R-:W0:Y:S01]  /*0180*/  LDCU.64 UR12, c[0x0][0x3a0] ;  /* 0x00007400ff0c77ac */ /* 0x000e220008000a00 */
[----:B--2---:R-:W-:Y:S01]  /*0190*/  MUFU.RCP R10, R10 ;  /* 0x0000000a000a7308 */ /* 0x004fe20000001000 */
[----:B0-----:R-:W-:-:S05]  /*01a0*/  IMAD R14, R5, R5, RZ ;  /* 0x00000005050e7224 */ /* 0x001fca00078e02ff */
[-C--:B------:R-:W-:Y:S02]  /*01b0*/  IABS R2, R14.reuse ;  /* 0x0000000e00027213 */ /* 0x080fe40000000000 */
[----:B------:R-:W-:Y:S01]  /*01c0*/  IABS R15, R14 ;  /* 0x0000000e000f7213 */ /* 0x000fe20000000000 */
[----:B----4-:R-:W-:Y:S01]  /*01d0*/  ULEA UR4, UR5, UR4, 0x18 ;  /* 0x0000000405047291 */ /* 0x010fe2000f8ec0ff */
[----:B------:R-:W0:Y:S01]  /*01e0*/  I2F.RP R8, R2 ;  /* 0x0000000200087306 */ /* 0x000e220000209400 */
[----:B------:R-:W-:Y:S01]  /*01f0*/  ISETP.NE.AND P1, PT, R14, RZ, PT ;  /* 0x000000ff0e00720c */ /* 0x000fe20003f25270 */
[----:B---3--:R-:W-:Y:S01]  /*0200*/  UIMAD UR5, UR6, UR7, URZ ;  /* 0x00000007060572a4 */ /* 0x008fe2000f8e02ff */
[----:B------:R-:W-:-:S05]  /*0210*/  IMAD.MOV R15, RZ, RZ, -R15 ;  /* 0x000000ffff0f7224 */ /* 0x000fca00078e0a0f */
[----:B0-----:R-:W0:Y:S02]  /*0220*/  MUFU.RCP R8, R8 ;  /* 0x0000000800087308 */ /* 0x001e240000001000 */
[----:B0-----:R-:W-:-:S06]  /*0230*/  VIADD R6, R8, 0xffffffe ;  /* 0x0ffffffe08067836 */ /* 0x001fcc0000000000 */
[----:B------:R0:W2:Y:S02]  /*0240*/  F2I.FTZ.U32.TRUNC.NTZ R7, R6 ;  /* 0x0000000600077305 */ /* 0x0000a4000021f000 */
[----:B0-----:R-:W-:Y:S02]  /*0250*/  IMAD.MOV.U32 R6, RZ, RZ, RZ ;  /* 0x000000ffff067224 */ /* 0x001fe400078e00ff */
[----:B--2---:R-:W-:-:S04]  /*0260*/  IMAD.MOV R3, RZ, RZ, -R7 ;  /* 0x000000ffff037224 */ /* 0x004fc800078e0a07 */
[----:B------:R-:W-:-:S04]  /*0270*/  IMAD R3, R3, R2, RZ ;  /* 0x0000000203037224 */ /* 0x000fc800078e02ff */
[----:B------:R-:W-:Y:S01]  /*0280*/  IMAD.HI.U32 R7, R7, R3, R6 ;  /* 0x0000000307077227 */ /* 0x000fe200078e0006 */
[----:B------:R-:W-:-:S03]  /*0290*/  MOV R6, R13 ;  /* 0x0000000d00067202 */ /* 0x000fc60000000f00 */
[----:B------:R-:W-:Y:S02]  /*02a0*/  VIADD R3, R10, 0xffffffe ;  /* 0x0ffffffe0a037836 */ /* 0x000fe40000000000 */
[----:B------:R-:W-:-:S04]  /*02b0*/  IMAD.HI.U32 R7, R7, R6, RZ ;  /* 0x0000000607077227 */ /* 0x000fc800078e00ff */
[----:B------:R-:W-:Y:S01]  /*02c0*/  IMAD R15, R7, R15, R6 ;  /* 0x0000000f070f7224 */ /* 0x000fe200078e0206 */
[----:B------:R-:W-:Y:S01]  /*02d0*/  LEA.HI R7, R5, R5, RZ, 0x1 ;  /* 0x0000000505077211 */ /* 0x000fe200078f08ff */
[----:B------:R-:W0:Y:S01]  /*02e0*/  F2I.FTZ.U32.TRUNC.NTZ R3, R3 ;  /* 0x0000000300037305 */ /* 0x000e22000021f000 */
[----:B------:R-:W-:Y:S02]  /*02f0*/  LOP3.LUT R5, R12, 0xf, RZ, 0xc0, !PT ;  /* 0x0000000f0c057812 */ /* 0x000fe400078ec0ff */
[----:B------:R-:W-:Y:S02]  /*0300*/  ISETP.GT.U32.AND P0, PT, R2, R15, PT ;  /* 0x0000000f0200720c */ /* 0x000fe40003f04070 */
[----:B------:R-:W-:Y:S02]  /*0310*/  SHF.R.S32.HI R7, RZ, 0x1, R7 ;  /* 0x00000001ff077819 */ /* 0x000fe40000011407 */
[----:B------:R-:W-:Y:S02]  /*0320*/  SHF.R.U32.HI R6, RZ, 0x4, R12 ;  /* 0x00000004ff067819 */ /* 0x000fe4000001160c */
[----:B------:R-:W-:Y:S01]  /*0330*/  LEA R12, R12, UR4, 0x2 ;  /* 0x000000040c0c7c11 */ /* 0x000fe2000f8e10ff */
[----:B-1----:R-:W-:Y:S01]  /*0340*/  IMAD R16, R7, UR10, RZ ;  /* 0x0000000a07107c24 */ /* 0x002fe2000f8e02ff */
[----:B------:R-:W-:-:S04]  /*0350*/  VIMNMX R13, PT, PT, R5, R6, PT ;  /* 0x00000006050d7248 */ /* 0x000fc80003fe0100 */
[----:B------:R-:W-:Y:S01]  /*0360*/  IADD3 R10, PT, PT, -R16, 0x10, RZ ;  /* 0x00000010100a7810 */ /* 0x000fe20007ffe1ff */
[----:B------:R-:W-:Y:S01]  /*0370*/  @!P0 IMAD.IADD R15, R15, 0x1, -R2 ;  /* 0x000000010f0f8824 */ /* 0x000fe200078e0a02 */
[----:B0-----:R-:W-:-:S04]  /*0380*/  IADD3 R19, PT, PT, RZ, -R3, RZ ;  /* 0x80000003ff137210 */ /* 0x001fc80007ffe0ff */
[----:B------:R-:W-:Y:S01]  /*0390*/  ISETP.GT.U32.AND P0, PT, R2, R15, PT ;  /* 0x0000000f0200720c */ /* 0x000fe20003f04070 */
[----:B------:R-:W-:-:S12]  /*03a0*/  IMAD R19, R19, R4, RZ ;  /* 0x0000000413137224 */ /* 0x000fd800078e02ff */
[----:B------:R-:W-:Y:S01]  /*03b0*/  @!P0 IMAD.IADD R15, R15, 0x1, -R2 ;  /* 0x000000010f0f8824 */ /* 0x000fe200078e0a02 */
[----:B------:R-:W-:Y:S01]  /*03c0*/  ISETP.GE.AND P0, PT, R13, R16, PT ;  /* 0x000000100d00720c */ /* 0x000fe20003f06270 */
[----:B------:R-:W-:Y:S01]  /*03d0*/  IMAD.MOV.U32 R2, RZ, RZ, RZ ;  /* 0x000000ffff027224 */ /* 0x000fe200078e00ff */
[C---:B------:R-:W-:Y:S01]  /*03e0*/  VIMNMX R13, PT, PT, R5.reuse, R6, !PT ;  /* 0x00000006050d7248 */ /* 0x040fe20007fe0100 */
[----:B------:R-:W-:Y:S01]  /*03f0*/  @!P2 IMAD.MOV R15, RZ, RZ, -R15 ;  /* 0x000000ffff0fa224 */ /* 0x000fe200078e0a0f */
[----:B------:R-:W-:Y:S01]  /*0400*/  @!P1 LOP3.LUT R15, RZ, R14, RZ, 0x33, !PT ;  /* 0x0000000eff0f9212 */ /* 0x000fe200078e33ff */
[----:B------:R-:W-:Y:S01]  /*0410*/  IMAD.IADD R14, R5, 0x1, -R16 ;  /* 0x00000001050e7824 */ /* 0x000fe200078e0a10 */
[----:B------:R-:W-:Y:S01]  /*0420*/  ISETP.GE.OR P0, PT, R13, R10, !P0 ;  /* 0x0000000a0d00720c */ /* 0x000fe20004706670 */
[----:B------:R-:W-:Y:S01]  /*0430*/  IMAD.MOV.U32 R13, RZ, RZ, -0x2 ;  /* 0xfffffffeff0d7424 */ /* 0x000fe200078e00ff */
[----:B------:R-:W-:Y:S01]  /*0440*/  IADD3 R9, PT, PT, -R15, R9, RZ ;  /* 0x000000090f097210 */ /* 0x000fe20007ffe1ff */
[----:B------:R-:W-:-:S04]  /*0450*/  IMAD.HI.U32 R8, R3, R19, R2 ;  /* 0x0000001303087227 */ /* 0x000fc800078e0002 */
[----:B------:R-:W-:Y:S02]  /*0460*/  IMAD R13, R16, R13, 0x10 ;  /* 0x00000010100d7424 */ /* 0x000fe400078e020d */
[----:B-----5:R-:W-:Y:S02]  /*0470*/  IMAD R10, R17, UR10, RZ ;  /* 0x0000000a110a7c24 */ /* 0x020fe4000f8e02ff */
[----:B------:R-:W-:-:S07]  /*0480*/  IMAD.IADD R16, R6, 0x1, -R16 ;  /* 0x0000000106107824 */ /* 0x000fce00078e0a10 */
.L_x_2:
[----:B0-----:R-:W0:Y:S01]  /*0490*/  LDC R18, c[0x0][0x390] ;  /* 0x0000e400ff127b82 */ /* 0x001e220000000800 */
[----:B-1----:R-:W-:-:S04]  /*04a0*/  SHF.R.S32.HI R2, RZ, 0x1f, R11 ;  /* 0x0000001fff027819 */ /* 0x002fc8000001140b */
[----:B------:R-:W-:-:S03]  /*04b0*/  LEA.HI R2, R2, R11, RZ, 0x8 ;  /* 0x0000000b02027211 */ /* 0x000fc600078f40ff */
[----:B------:R-:W1:Y:S01]  /*04c0*/  LDC R19, c[0x0][0x394] ;  /* 0x0000e500ff137b82 */ /* 0x000e620000000800 */
[----:B------:R-:W-:-:S04]  /*04d0*/  SHF.R.S32.HI R20, RZ, 0x8, R2 ;  /* 0x00000008ff147819 */ /* 0x000fc80000011402 */
[----:B------:R-:W-:-:S03]  /*04e0*/  IABS R23, R20 ;  /* 0x0000001400177213 */ /* 0x000fc60000000000 */
[----:B------:R-:W2:Y:S02]  /*04f0*/  LDC R15, c[0x0][0x39c] ;  /* 0x0000e700ff0f7b82 */ /* 0x000ea40000000800 */
[----:B------:R-:W-:-:S05]  /*0500*/  IMAD.HI.U32 R17, R8, R23, RZ ;  /* 0x0000001708117227 */ /* 0x000fca00078e00ff */
[----:B------:R-:W-:Y:S02]  /*0510*/  IADD3 R2, PT, PT, -R17, RZ, RZ ;  /* 0x000000ff11027210 */ /* 0x000fe40007ffe1ff */
[----:B0-----:R-:W-:-:S04]  /*0520*/  IABS R21, R18 ;  /* 0x0000001200157213 */ /* 0x001fc80000000000 */
[----:B------:R-:W0:Y:S01]  /*0530*/  I2F.RP R22, R21 ;  /* 0x0000001500167306 */ /* 0x000e220000209400 */
[----:B-1----:R-:W-:-:S05]  /*0540*/  IABS R24, R19 ;  /* 0x0000001300187213 */ /* 0x002fca0000000000 */
[----:B------:R-:W-:Y:S01]  /*0550*/  IMAD R23, R24, R2, R23 ;  /* 0x0000000218177224 */ /* 0x000fe200078e0217 */
[----:B------:R-:W-:-:S04]  /*0560*/  LOP3.LUT R2, R20, R19, RZ, 0x3c, !PT ;  /* 0x0000001314027212 */ /* 0x000fc800078e3cff */
[----:B------:R-:W-:Y:S01]  /*0570*/  ISETP.GT.U32.AND P2, PT, R4, R23, PT ;  /* 0x000000170400720c */ /* 0x000fe20003f44070 */
[----:B0-----:R-:W0:Y:S01]  /*0580*/  MUFU.RCP R22, R22 ;  /* 0x0000001600167308 */ /* 0x001e220000001000 */
[----:B------:R-:W-:-:S11]  /*0590*/  ISETP.GE.AND P3, PT, R2, RZ, PT ;  /* 0x000000ff0200720c */ /* 0x000fd60003f66270 */
[----:B------:R-:W-:Y:S02]  /*05a0*/  @!P2 IMAD.IADD R23, R23, 0x1, -R24 ;  /* 0x000000011717a824 */ /* 0x000fe400078e0a18 */
[----:B------:R-:W-:Y:S01]  /*05b0*/  @!P2 VIADD R17, R17, 0x1 ;  /* 0x000000011111a836 */ /* 0x000fe20000000000 */
[----:B------:R-:W-:Y:S02]  /*05c0*/  ISETP.NE.AND P2, PT, R19, RZ, PT ;  /* 0x000000ff1300720c */ /* 0x000fe40003f45270 */
[----:B------:R-:W-:Y:S01]  /*05d0*/  ISETP.GE.U32.AND P1, PT, R23, R4, PT ;  /* 0x000000041700720c */ /* 0x000fe20003f26070 */
[----:B0-----:R-:W-:Y:S01]  /*05e0*/  VIADD R3, R22, 0xffffffe ;  /* 0x0ffffffe16037836 */ /* 0x001fe20000000000 */
[----:B--2---:R-:W-:-:S04]  /*05f0*/  IABS R23, R15 ;  /* 0x0000000f00177213 */ /* 0x004fc80000000000 */
[----:B------:R-:W0:Y:S07]  /*0600*/  I2F.RP R24, R23 ;  /* 0x0000001700187306 */ /* 0x000e2e0000209400 */
[----:B------:R-:W-:Y:S01]  /*0610*/  @P1 IADD3 R17, PT, PT, R17, 0x1, RZ ;  /* 0x0000000111111810 */ /* 0x000fe20007ffe0ff */
[----:B------:R-:W1:Y:S04]  /*0620*/  F2I.FTZ.U32.TRUNC.NTZ R3, R3 ;  /* 0x0000000300037305 */ /* 0x000e68000021f000 */
[----:B------:R-:W-:Y:S01]  /*0630*/  @!P3 IMAD.MOV R17, RZ, RZ, -R17 ;  /* 0x000000ffff11b224 */ /* 0x000fe200078e0a11 */
[----:B------:R-:W-:-:S03]  /*0640*/  @!P2 LOP3.LUT R17, RZ, R19, RZ, 0x33, !PT ;  /* 0x00000013ff11a212 */ /* 0x000fc600078e33ff */
[----:B0-----:R-:W0:Y:S01]  /*0650*/  MUFU.RCP R24, R24 ;  /* 0x0000001800187308 */ /* 0x001e220000001000 */
[----:B-1----:R-:W-:-:S04]  /*0660*/  IMAD.MOV R2, RZ, RZ, -R3 ;  /* 0x000000ffff027224 */ /* 0x002fc800078e0a03 */
[----:B------:R-:W-:Y:S02]  /*0670*/  IMAD R25, R2, R21, RZ ;  /* 0x0000001502197224 */ /* 0x000fe400078e02ff */
[----:B------:R-:W-:-:S04]  /*0680*/  IMAD.MOV.U32 R2, RZ, RZ, RZ ;  /* 0x000000ffff027224 */ /* 0x000fc800078e00ff */
[----:B------:R-:W-:Y:S01]  /*0690*/  IMAD.HI.U32 R2, R3, R25, R2 ;  /* 0x0000001903027227 */ /* 0x000fe200078e0002 */
[----:B------:R-:W-:-:S05]  /*06a0*/  IABS R3, R17 ;  /* 0x0000001100037213 */ /* 0x000fca0000000000 */
[----:B------:R-:W-:-:S05]  /*06b0*/  IMAD.HI.U32 R22, R2, R3, RZ ;  /* 0x0000000302167227 */ /* 0x000fca00078e00ff */
[----:B------:R-:W-:-:S05]  /*06c0*/  IADD3 R2, PT, PT, -R22, RZ, RZ ;  /* 0x000000ff16027210 */ /* 0x000fca0007ffe1ff */
[----:B------:R-:W-:Y:S02]  /*06d0*/  IMAD R2, R21, R2, R3 ;  /* 0x0000000215027224 */ /* 0x000fe400078e0203 */
[----:B0-----:R-:W-:-:S03]  /*06e0*/  VIADD R3, R24, 0xffffffe ;  /* 0x0ffffffe18037836 */ /* 0x001fc60000000000 */
[----:B------:R-:W-:-:S03]  /*06f0*/  ISETP.GT.U32.AND P2, PT, R21, R2, PT ;  /* 0x000000021500720c */ /* 0x000fc60003f44070 */
[----:B------:R-:W0:Y:S10]  /*0700*/  F2I.FTZ.U32.TRUNC.NTZ R3, R3 ;  /* 0x0000000300037305 */ /* 0x000e34000021f000 */
[----:B------:R-:W-:-:S02]  /*0710*/  @!P2 IMAD.IADD R2, R2, 0x1, -R21 ;  /* 0x000000010202a824 */ /* 0x000fc400078e0a15 */
[----:B------:R-:W-:Y:S01]  /*0720*/  @!P2 VIADD R22, R22, 0x1 ;  /* 0x000000011616a836 */ /* 0x000fe20000000000 */
[----:B------:R-:W-:Y:S02]  /*0730*/  ISETP.NE.AND P2, PT, R18, RZ, PT ;  /* 0x000000ff1200720c */ /* 0x000fe40003f45270 */
[----:B------:R-:W-:Y:S02]  /*0740*/  ISETP.GE.U32.AND P1, PT, R2, R21, PT ;  /* 0x000000150200720c */ /* 0x000fe40003f26070 */
[----:B------:R-:W-:Y:S01]  /*0750*/  LOP3.LUT R2, R17, R18, RZ, 0x3c, !PT ;  /* 0x0000001211027212 */ /* 0x000fe200078e3cff */
[----:B------:R-:W1:Y:S03]  /*0760*/  LDC R21, c[0x0][0x398] ;  /* 0x0000e600ff157b82 */ /* 0x000e660000000800 */
[----:B------:R-:W-:Y:S02]  /*0770*/  ISETP.GE.AND P3, PT, R2, RZ, PT ;  /* 0x000000ff0200720c */ /* 0x000fe40003f66270 */
[----:B0-----:R-:W-:-:S05]  /*0780*/  IADD3 R2, PT, PT, RZ, -R3, RZ ;  /* 0x80000003ff027210 */ /* 0x001fca0007ffe0ff */
[----:B------:R-:W-:Y:S02]  /*0790*/  @P1 VIADD R22, R22, 0x1 ;  /* 0x0000000116161836 */ /* 0x000fe40000000000 */
[----:B------:R-:W-:Y:S02]  /*07a0*/  IMAD R25, R2, R23, RZ ;  /* 0x0000001702197224 */ /* 0x000fe400078e02ff */
[----:B------:R-:W-:Y:S02]  /*07b0*/  IMAD.MOV.U32 R2, RZ, RZ, RZ ;  /* 0x000000ffff027224 */ /* 0x000fe400078e00ff */
[----:B------:R-:W-:Y:S01]  /*07c0*/  @!P3 IMAD.MOV R22, RZ, RZ, -R22 ;  /* 0x000000ffff16b224 */ /* 0x000fe200078e0a16 */
[----:B------:R-:W-:Y:S01]  /*07d0*/  @!P2 LOP3.LUT R22, RZ, R18, RZ, 0x33, !PT ;  /* 0x00000012ff16a212 */ /* 0x000fe200078e33ff */
[----:B------:R-:W-:-:S03]  /*07e0*/  IMAD.HI.U32 R2, R3, R25, R2 ;  /* 0x0000001903027227 */ /* 0x000fc600078e0002 */
[----:B------:R-:W-:Y:S02]  /*07f0*/  IABS R26, R22 ;  /* 0x00000016001a7213 */ /* 0x000fe40000000000 */
[----:B-1----:R-:W-:-:S03]  /*0800*/  IABS R24, R21 ;  /* 0x0000001500187213 */ /* 0x002fc60000000000 */
[----:B------:R-:W-:Y:S01]  /*0810*/  IMAD.HI.U32 R2, R2, R26, RZ ;  /* 0x0000001a02027227 */ /* 0x000fe200078e00ff */
[----:B------:R-:W0:Y:S04]  /*0820*/  I2F.RP R25, R24 ;  /* 0x0000001800197306 */ /* 0x000e280000209400 */
[----:B------:R-:W-:-:S05]  /*0830*/  IADD3 R3, PT, PT, -R2, RZ, RZ ;  /* 0x000000ff02037210 */ /* 0x000fca0007ffe1ff */
[----:B------:R-:W-:-:S05]  /*0840*/  IMAD R26, R23, R3, R26 ;  /* 0x00000003171a7224 */ /* 0x000fca00078e021a */
[----:B------:R-:W-:Y:S01]  /*0850*/  ISETP.GT.U32.AND P2, PT, R23, R26, PT ;  /* 0x0000001a1700720c */ /* 0x000fe20003f44070 */
[----:B0-----:R-:W0:-:S12]  /*0860*/  MUFU.RCP R25, R25 ;  /* 0x0000001900197308 */ /* 0x001e180000001000 */
[----:B------:R-:W-:Y:S01]  /*0870*/  @!P2 IMAD.IADD R26, R26, 0x1, -R23 ;  /* 0x000000011a1aa824 */ /* 0x000fe200078e0a17 */
[----:B------:R-:W-:Y:S02]  /*0880*/  @!P2 IADD3 R2, PT, PT, R2, 0x1, RZ ;  /* 0x000000010202a810 */ /* 0x000fe40007ffe0ff */
[----:B------:R-:W-:Y:S02]  /*0890*/  ISETP.NE.AND P2, PT, R15, RZ, PT ;  /* 0x000000ff0f00720c */ /* 0x000fe40003f45270 */
[----:B------:R-:W-:Y:S01]  /*08a0*/  ISETP.GE.U32.AND P1, PT, R26, R23, PT ;  /* 0x000000171a00720c */ /* 0x000fe20003f26070 */
[----:B0-----:R-:W-:Y:S01]  /*08b0*/  VIADD R3, R25, 0xffffffe ;  /* 0x0ffffffe19037836 */ /* 0x001fe20000000000 */
[----:B------:R-:W-:-:S04]  /*08c0*/  LOP3.LUT R23, R22, R15, RZ, 0x3c, !PT ;  /* 0x0000000f16177212 */ /* 0x000fc800078e3cff */
[----:B------:R-:W-:Y:S01]  /*08d0*/  ISETP.GE.AND P3, PT, R23, RZ, PT ;  /* 0x000000ff1700720c */ /* 0x000fe20003f66270 */
[----:B------:R-:W0:Y:S06]  /*08e0*/  F2I.FTZ.U32.TRUNC.NTZ R3, R3 ;  /* 0x0000000300037305 */ /* 0x000e2c000021f000 */
[----:B------:R-:W-:-:S05]  /*08f0*/  @P1 VIADD R2, R2, 0x1 ;  /* 0x0000000102021836 */ /* 0x000fca0000000000 */
[----:B------:R-:W-:Y:S01]  /*0900*/  MOV R23, R2 ;  /* 0x0000000200177202 */ /* 0x000fe20000000f00 */
[----:B------:R-:W-:Y:S02]  /*0910*/  IMAD.MOV R2, RZ, RZ, -R17 ;  /* 0x000000ffff027224 */ /* 0x000fe400078e0a11 */
[----:B0-----:R-:W-:Y:S02]  /*0920*/  IMAD.MOV R25, RZ, RZ, -R3 ;  /* 0x000000ffff197224 */ /* 0x001fe400078e0a03 */
[----:B------:R-:W-:Y:S02]  /*0930*/  IMAD R19, R19, R2, R20 ;  /* 0x0000000213137224 */ /* 0x000fe400078e0214 */
[----:B------:R-:W-:Y:S02]  /*0940*/  HFMA2 R2, -RZ, RZ, 0, 0 ;  /* 0x00000000ff027431 */ /* 0x000fe400000001ff */
[----:B------:R-:W-:Y:S01]  /*0950*/  @!P3 IMAD.MOV R23, RZ, RZ, -R23 ;  /* 0x000000ffff17b224 */ /* 0x000fe200078e0a17 */
[----:B------:R-:W-:Y:S01]  /*0960*/  @!P2 LOP3.LUT R23, RZ, R15, RZ, 0x33, !PT ;  /* 0x0000000fff17a212 */ /* 0x000fe200078e33ff */
[----:B------:R-:W-:-:S02]  /*0970*/  IMAD R25, R25, R24, RZ ;  /* 0x0000001819197224 */ /* 0x000fc400078e02ff */
[----:B------:R-:W-:Y:S01]  /*0980*/  IMAD R19, R19, R13, R14 ;  /* 0x0000000d13137224 */ /* 0x000fe200078e020e */
[----:B------:R-:W-:Y:S01]  /*0990*/  ISETP.GE.AND P4, PT, R23, RZ, PT ;  /* 0x000000ff1700720c */ /* 0x000fe20003f86270 */
[----:B------:R-:W-:Y:S01]  /*09a0*/  IMAD.HI.U32 R2, R3, R25, R2 ;  /* 0x0000001903027227 */ /* 0x000fe200078e0002 */
[----:B------:R-:W-:Y:S02]  /*09b0*/  IABS R3, R23 ;  /* 0x0000001700037213 */ /* 0x000fe40000000000 */
[----:B------:R-:W-:Y:S02]  /*09c0*/  ISETP.GE.AND P1, PT, R19, UR13, PT ;  /* 0x0000000d13007c0c */ /* 0x000fe4000bf26270 */
[----:B------:R-:W-:Y:S01]  /*09d0*/  IADD3 R23, PT, PT, -R23, RZ, RZ ;  /* 0x000000ff17177210 */ /* 0x000fe20007ffe1ff */
[----:B------:R-:W-:Y:S01]  /*09e0*/  IMAD.HI.U32 R2, R2, R3, RZ ;  /* 0x0000000302027227 */ /* 0x000fe200078e00ff */
[----:B------:R-:W-:-:S03]  /*09f0*/  ISETP.LT.OR P1, PT, R19, RZ, P1 ;  /* 0x000000ff1300720c */ /* 0x000fc60000f21670 */
[----:B------:R-:W-:-:S04]  /*0a00*/  IMAD.MOV R2, RZ, RZ, -R2 ;  /* 0x000000ffff027224 */ /* 0x000fc800078e0a02 */
[C---:B------:R-:W-:Y:S02]  /*0a10*/  IMAD R3, R24.reuse, R2, R3 ;  /* 0x0000000218037224 */ /* 0x040fe400078e0203 */
[--C-:B------:R-:W-:Y:S02]  /*0a20*/  IMAD.MOV R2, RZ, RZ, -R22.reuse ;  /* 0x000000ffff027224 */ /* 0x100fe400078e0a16 */
[----:B------:R-:W-:Y:S01]  /*0a30*/  IMAD R22, R15, R23, R22 ;  /* 0x000000170f167224 */ /* 0x000fe200078e0216 */
[----:B------:R-:W-:Y:S01]  /*0a40*/  ISETP.GT.U32.AND P2, PT, R24, R3, PT ;  /* 0x000000031800720c */ /* 0x000fe20003f44070 */
[----:B------:R-:W-:-:S04]  /*0a50*/  IMAD R18, R18, R2, R17 ;  /* 0x0000000212127224 */ /* 0x000fc800078e0211 */
[----:B------:R-:W-:-:S08]  /*0a60*/  IMAD R18, R18, R13, R16 ;  /* 0x0000000d12127224 */ /* 0x000fd000078e0210 */
[----:B------:R-:W-:Y:S02]  /*0a70*/  @!P2 IADD3 R3, PT, PT, R3, -R24, RZ ;  /* 0x800000180303a210 */ /* 0x000fe40007ffe0ff */
[----:B------:R-:W-:Y:S02]  /*0a80*/  ISETP.GE.AND P2, PT, R18, UR12, PT ;  /* 0x0000000c12007c0c */ /* 0x000fe4000bf46270 */
[----:B------:R-:W-:Y:S02]  /*0a90*/  ISETP.GT.U32.AND P3, PT, R24, R3, PT ;  /* 0x000000031800720c */ /* 0x000fe40003f64070 */
[----:B------:R-:W-:-:S04]  /*0aa0*/  ISETP.LT.OR P2, PT, R18, RZ, P2 ;  /* 0x000000ff1200720c */ /* 0x000fc80001741670 */
[----:B------:R-:W-:Y:S02]  /*0ab0*/  PLOP3.LUT P1, PT, P1, P2, PT, 0xf8, 0x8f ;  /* 0x00000000008f781c */ /* 0x000fe40000f25f70 */
[----:B------:R-:W-:-:S05]  /*0ac0*/  ISETP.NE.AND P2, PT, R21, RZ, PT ;  /* 0x000000ff1500720c */ /* 0x000fca0003f45270 */
[----:B------:R-:W-:-:S04]  /*0ad0*/  @!P3 IMAD.IADD R3, R3, 0x1, -R24 ;  /* 0x000000010303b824 */ /* 0x000fc800078e0a18 */
[----:B------:R-:W-:Y:S02]  /*0ae0*/  IMAD.MOV.U32 R17, RZ, RZ, R3 ;  /* 0x000000ffff117224 */ /* 0x000fe400078e0003 */
[----:B------:R-:W0:Y:S02]  /*0af0*/  @!P1 LDC.64 R2, c[0x0][0x380] ;  /* 0x0000e000ff029b82 */ /* 0x000e240000000a00 */
[----:B------:R-:W-:Y:S01]  /*0b00*/  @!P4 IMAD.MOV R17, RZ, RZ, -R17 ;  /* 0x000000ffff11c224 */ /* 0x000fe200078e0a11 */
[----:B------:R-:W-:-:S05]  /*0b10*/  @!P2 LOP3.LUT R17, RZ, R21, RZ, 0x33, !PT ;  /* 0x00000015ff11a212 */ /* 0x000fca00078e33ff */
[----:B------:R-:W-:-:S04]  /*0b20*/  IMAD R15, R17, R15, R22 ;  /* 0x0000000f110f7224 */ /* 0x000fc800078e0216 */
[----:B------:R-:W-:-:S04]  /*0b30*/  IMAD R18, R15, UR12, R18 ;  /* 0x0000000c0f127c24 */ /* 0x000fc8000f8e0212 */
[----:B------:R-:W-:Y:S02]  /*0b40*/  IMAD R15, R18, UR13, R19 ;  /* 0x0000000d120f7c24 */ /* 0x000fe4000f8e0213 */
[----:B------:R-:W-:Y:S02]  /*0b50*/  IMAD.MOV.U32 R19, RZ, RZ, RZ ;  /* 0x000000ffff137224 */ /* 0x000fe400078e00ff */
[----:B0-----:R-:W-:-:S05]  /*0b60*/  @!P1 IMAD.WIDE R2, R15, 0x4, R2 ;  /* 0x000000040f029825 */ /* 0x001fca00078e0202 */
[----:B------:R-:W2:Y:S01]  /*0b70*/  @!P1 LDG.E R19, desc[UR8][R2.64] ;  /* 0x0000000802139981 */ /* 0x000ea2000c1e1900 */
[----:B------:R-:W-:Y:S01]  /*0b80*/  PLOP3.LUT P1, PT, P0, P1, PT, 0xf8, 0x8f ;  /* 0x00000000008f781c */ /* 0x000fe20000723f70 */
[----:B------:R-:W-:Y:S05]  /*0b90*/  WARPSYNC.ALL ;  /* 0x0000000000007948 */ /* 0x000fea0003800000 */
[----:B------:R-:W-:Y:S01]  /*0ba0*/  ISETP.GE.AND P2, PT, R22, R9, PT ;  /* 0x000000091600720c */ /* 0x000fe20003f46270 */
[----:B------:R-:W-:Y:S03]  /*0bb0*/  BSSY.RECONVERGENT B0, `(.L_x_0) ;  /* 0x0000035000007945 */ /* 0x000fe60003800200 */
[----:B------:R-:W-:Y:S01]  /*0bc0*/  SEL R17, R10, RZ, !P2 ;  /* 0x000000ff0a117207 */ /* 0x000fe20005000000 */
[----:B--2---:R0:W-:Y:S01]  /*0bd0*/  STS [R12], R19 ;  /* 0x000000130c007388 */ /* 0x0041e20000000800 */
[----:B------:R-:W-:Y:S06]  /*0be0*/  BAR.SYNC.DEFER_BLOCKING 0x0 ;  /* 0x0000000000007b1d */ /* 0x000fec0000010000 */
[----:B------:R-:W-:Y:S05]  /*0bf0*/  @P1 BRA `(.L_x_1) ;  /* 0x0000000000c01947 */ /* 0x000fea0003800000 */
[----:B0-----:R-:W0:Y:S01]  /*0c00*/  LDC R19, c[0x0][0x3a8] ;  /* 0x0000ea00ff137b82 */ /* 0x001e220000000800 */
[----:B------:R-:W-:Y:S02]  /*0c10*/  IABS R23, R22 ;  /* 0x0000001600177213 */ /* 0x000fe40000000000 */
[----:B0-----:R-:W-:-:S04]  /*0c20*/  IABS R18, R19 ;  /* 0x0000001300127213 */ /* 0x001fc80000000000 */
[----:B------:R-:W0:Y:S08]  /*0c30*/  I2F.RP R20, R18 ;  /* 0x0000001200147306 */ /* 0x000e300000209400 */
[----:B0-----:R-:W0:Y:S02]  /*0c40*/  MUFU.RCP R20, R20 ;  /* 0x0000001400147308 */ /* 0x001e240000001000 */
[----:B0-----:R-:W-:-:S06]  /*0c50*/  IADD3 R2, PT, PT, R20, 0xffffffe, RZ ;  /* 0x0ffffffe14027810 */ /* 0x001fcc0007ffe0ff */
[----:B------:R0:W1:Y:S02]  /*0c60*/  F2I.FTZ.U32.TRUNC.NTZ R3, R2 ;  /* 0x0000000200037305 */ /* 0x000064000021f000 */
[----:B0-----:R-:W-:Y:S02]  /*0c70*/  IMAD.MOV.U32 R2, RZ, RZ, RZ ;  /* 0x000000ffff027224 */ /* 0x001fe400078e00ff */
[----:B-1----:R-:W-:-:S04]  /*0c80*/  IMAD.MOV R21, RZ, RZ, -R3 ;  /* 0x000000ffff157224 */ /* 0x002fc800078e0a03 */
[----:B------:R-:W-:-:S04]  /*0c90*/  IMAD R21, R21, R18, RZ ;  /* 0x0000001215157224 */ /* 0x000fc800078e02ff */
[----:B------:R-:W-:Y:S01]  /*0ca0*/  IMAD.HI.U32 R3, R3, R21, R2 ;  /* 0x0000001503037227 */ /* 0x000fe200078e0002 */
[----:B------:R-:W-:-:S04]  /*0cb0*/  LOP3.LUT R2, R22, R19, RZ, 0x3c, !PT ;  /* 0x0000001316027212 */ /* 0x000fc800078e3cff */
[----:B------:R-:W-:Y:S01]  /*0cc0*/  ISETP.GE.AND P3, PT, R2, RZ, PT ;  /* 0x000000ff0200720c */ /* 0x000fe20003f66270 */
[----:B------:R-:W-:Y:S01]  /*0cd0*/  IMAD.HI.U32 R21, R3, R23, RZ ;  /* 0x0000001703157227 */ /* 0x000fe200078e00ff */
[----:B------:R-:W-:-:S04]  /*0ce0*/  LOP3.LUT R2, RZ, R19, RZ, 0x33, !PT ;  /* 0x00000013ff027212 */ /* 0x000fc800078e33ff */
[----:B------:R-:W-:-:S05]  /*0cf0*/  IADD3 R20, PT, PT, -R21, RZ, RZ ;  /* 0x000000ff15147210 */ /* 0x000fca0007ffe1ff */
[----:B------:R-:W-:-:S05]  /*0d00*/  IMAD R23, R18, R20, R23 ;  /* 0x0000001412177224 */ /* 0x000fca00078e0217 */
[----:B------:R-:W-:-:S13]  /*0d10*/  ISETP.GT.U32.AND P2, PT, R18, R23, PT ;  /* 0x000000171200720c */ /* 0x000fda0003f44070 */
[----:B------:R-:W-:Y:S02]  /*0d20*/  @!P2 IMAD.IADD R23, R23, 0x1, -R18 ;  /* 0x000000011717a824 */ /* 0x000fe400078e0a12 */
[----:B------:R-:W-:-:S03]  /*0d30*/  @!P2 VIADD R21, R21, 0x1 ;  /* 0x000000011515a836 */ /* 0x000fc60000000000 */
[----:B------:R-:W-:-:S13]  /*0d40*/  ISETP.GE.U32.AND P1, PT, R23, R18, PT ;  /* 0x000000121700720c */ /* 0x000fda0003f26070 */
[----:B------:R-:W-:Y:S02]  /*0d50*/  @P1 IADD3 R21, PT, PT, R21, 0x1, RZ ;  /* 0x0000000115151810 */ /* 0x000fe40007ffe0ff */
[----:B------:R-:W-:-:S03]  /*0d60*/  ISETP.NE.AND P1, PT, R19, RZ, PT ;  /* 0x000000ff1300720c */ /* 0x000fc60003f25270 */
[----:B------:R-:W-:-:S05]  /*0d70*/  @!P3 IMAD.MOV R21, RZ, RZ, -R21 ;  /* 0x000000ffff15b224 */ /* 0x000fca00078e0a15 */
[----:B------:R-:W-:-:S04]  /*0d80*/  SEL R21, R2, R21, !P1 ;  /* 0x0000001502157207 */ /* 0x000fc80004800000 */
[----:B------:R-:W-:Y:S02]  /*0d90*/  IABS R20, R21 ;  /* 0x0000001500147213 */ /* 0x000fe40000000000 */
[----:B------:R-:W-:Y:S01]  /*0da0*/  ISETP.GE.AND P3, PT, R21, RZ, PT ;  /* 0x000000ff1500720c */ /* 0x000fe20003f66270 */
[----:B------:R-:W-:Y:S02]  /*0db0*/  IMAD.MOV R21, RZ, RZ, -R21 ;  /* 0x000000ffff157224 */ /* 0x000fe400078e0a15 */
[----:B------:R-:W-:-:S04]  /*0dc0*/  IMAD.HI.U32 R3, R3, R20, RZ ;  /* 0x0000001403037227 */ /* 0x000fc800078e00ff */
[----:B------:R-:W-:Y:S02]  /*0dd0*/  IMAD.MOV R3, RZ, RZ, -R3 ;  /* 0x000000ffff037224 */ /* 0x000fe400078e0a03 */
[----:B------:R-:W-:Y:S02]  /*0de0*/  IMAD R22, R19, R21, R22 ;  /* 0x0000001513167224 */ /* 0x000fe400078e0216 */
[----:B------:R-:W-:Y:S02]  /*0df0*/  IMAD R3, R18, R3, R20 ;  /* 0x0000000312037224 */ /* 0x000fe400078e0214 */
[----:B------:R-:W-:-:S03]  /*0e00*/  IMAD.IADD R22, R22, 0x1, -R7 ;  /* 0x0000000116167824 */ /* 0x000fc600078e0a07 */
[----:B------:R-:W-:-:S13]  /*0e10*/  ISETP.GT.U32.AND P2, PT, R18, R3, PT ;  /* 0x000000031200720c */ /* 0x000fda0003f44070 */
[----:B------:R-:W-:-:S04]  /*0e20*/  @!P2 IADD3 R3, PT, PT, R3, -R18, RZ ;  /* 0x800000120303a210 */ /* 0x000fc80007ffe0ff */
[----:B------:R-:W-:-:S13]  /*0e30*/  ISETP.GT.U32.AND P2, PT, R18, R3, PT ;  /* 0x000000031200720c */ /* 0x000fda0003f44070 */
[----:B------:R-:W-:-:S05]  /*0e40*/  @!P2 IMAD.IADD R3, R3, 0x1, -R18 ;  /* 0x000000010303a824 */ /* 0x000fca00078e0a12 */
[----:B------:R-:W-:-:S04]  /*0e50*/  @!P3 IADD3 R3, PT, PT, -R3, RZ, RZ ;  /* 0x000000ff0303b210 */ /* 0x000fc80007ffe1ff */
[----:B------:R-:W-:Y:S01]  /*0e60*/  SEL R2, R2, R3, !P1 ;  /* 0x0000000302027207 */ /* 0x000fe20004800000 */
[----:B------:R-:W-:-:S04]  /*0e70*/  IMAD R3, R17, R22, R5 ;  /* 0x0000001611037224 */ /* 0x000fc800078e0205 */
[----:B------:R-:W-:-:S04]  /*0e80*/  IMAD.IADD R2, R2, 0x1, -R7 ;  /* 0x0000000102027824 */ /* 0x000fc800078e0a07 */
[----:B------:R-:W-:-:S05]  /*0e90*/  IMAD R2, R17, R2, R6 ;  /* 0x0000000211027224 */ /* 0x000fca00078e0206 */
[----:B------:R-:W-:-:S04]  /*0ea0*/  LEA R2, R2, R3, 0x4 ;  /* 0x0000000302027211 */ /* 0x000fc800078e20ff */
[----:B------:R-:W-:Y:S02]  /*0eb0*/  LEA R17, R2, UR4, 0x2 ;  /* 0x0000000402117c11 */ /* 0x000fe4000f8e10ff */
[----:B------:R-:W0:Y:S04]  /*0ec0*/  LDC.64 R2, c[0x0][0x388] ;  /* 0x0000e200ff027b82 */ /* 0x000e280000000a00 */
[----:B------:R-:W1:Y:S01]  /*0ed0*/  LDS R17, [R17] ;  /* 0x0000000011117984 */ /* 0x000e620000000800 */
[----:B0-----:R-:W-:-:S05]  /*0ee0*/  IMAD.WIDE R2, R15, 0x4, R2 ;  /* 0x000000040f027825 */ /* 0x001fca00078e0202 */
[----:B-1----:R1:W-:Y:S02]  /*0ef0*/  STG.E desc[UR8][R2.64], R17 ;  /* 0x0000001102007986 */ /* 0x0023e4000c101908 */
.L_x_1:
[----:B------:R-:W-:Y:S05]  /*0f00*/  BSYNC.RECONVERGENT B0 ;  /* 0x0000000000007941 */ /* 0x000fea0003800200 */
.L_x_0:
[----:B------:R-:W-:Y:S01]  /*0f10*/  VIADD R11, R11, UR5 ;  /* 0x000000050b0b7c36 */ /* 0x000fe20008000000 */
[----:B------:R-:W-:Y:S04]  /*0f20*/  BAR.SYNC.DEFER_BLOCKING 0x0 ;  /* 0x0000000000007b1d */ /* 0x000fe80000010000 */
[----:B------:R-:W-:-:S13]  /*0f30*/  ISETP.GE.AND P1, PT, R11, R0, PT ;  /* 0x000000000b00720c */ /* 0x000fda0003f26270 */
[----:B------:R-:W-:Y:S05]  /*0f40*/  @!P1 BRA `(.L_x_2) ;  /* 0xfffffff400509947 */ /* 0x000fea000383ffff */
[----:B------:R-:W-:Y:S05]  /*0f50*/  EXIT ;  /* 0x000000000000794d */ /* 0x000fea0003800000 */
.L_x_3:
[----:B------:R-:W-:-:S00]  /*0f60*/  BRA `(.L_x_3) ;  /* 0xfffffffc00fc7947 */ /* 0x000fc0000383ffff */
[----:B------:R-:W-:-:S00]  /*0f70*/  NOP ;  /* 0x0000000000007918 */ /* 0x000fc00000000000 */
        /* <DEDUP_REMOVED lines=8> */
.L_x_12:


//--------------------- .text._Z76shiftnet_cuda_moduloshift3x3bwd_nchw_float32_kernel_tilein16x16_tileout14x14PfS_iiiiii --------------------------
	.section	.text._Z76shiftnet_cuda_moduloshift3x3bwd_nchw_float32_kernel_tilein16x16_tileout14x14PfS_iiiiii,"ax",@progbits
	.align	128
        .global         _Z76shiftnet_cuda_moduloshift3x3bwd_nchw_float32_kernel_tilein16x16_tileout14x14PfS_iiiiii
        .type           _Z76shiftnet_cuda_moduloshift3x3bwd_nchw_float32_kernel_tilein16x16_tileout14x14PfS_iiiiii,@function
        .size           _Z76shiftnet_cuda_moduloshift3x3bwd_nchw_float32_kernel_tilein16x16_tileout14x14PfS_iiiiii,(.L_x_13 - _Z76shiftnet_cuda_moduloshift3x3bwd_nchw_float32_kernel_tilein16x16_tileout14x14PfS_iiiiii)
        .other          _Z76shiftnet_cuda_moduloshift3x3bwd_nchw_float32_kernel_tilein16x16_tileout14x14PfS_iiiiii,@"STO_CUDA_ENTRY STV_DEFAULT"
_Z76shiftnet_cuda_moduloshift3x3bwd_nchw_float32_kernel_tilein16x16_tileout14x14PfS_iiiiii:
.text._Z76shiftnet_cuda_moduloshift3x3bwd_nchw_float32_kernel_tilein16x16_tileout14x14PfS_iiiiii:
        /* <DEDUP_REMOVED lines=13> */
[----:B------:R-:W-:Y:S01]  /*00d0*/  IABS R12, R9 ;  /* 0x00000009000c7213 */ /* 0x000fe20000000000 */
[----:B------:R-:W0:Y:S01]  /*00e0*/  S2UR UR5, SR_CgaCtaId ;  /* 0x00000000000579c3 */ /* 0x000e220000008800 */
[----:B------:R-:W1:Y:S01]  /*00f0*/  LDCU UR7, c[0x0][0x370] ;  /* 0x00006e00ff0777ac */ /* 0x000e620008000800 */
[----:B------:R-:W-:Y:S01]  /*0100*/  IMAD.HI R3, R3, 0x38e38e39, RZ ;  /* 0x38e38e3903037827 */ /* 0x000fe200078e02ff */
[----:B------:R-:W2:Y:S01]  /*0110*/  I2F.RP R0, R12 ;  /* 0x0000000c00007306 */ /* 0x000ea20000209400 */
[C---:B------:R-:W-:Y:S01]  /*0120*/  LOP3.LUT R7, R14.reuse, 0xf, RZ, 0xc0, !PT ;  /* 0x0000000f0e077812 */ /* 0x040fe200078ec0ff */
[----:B------:R-:W-:Y:S01]  /*0130*/  UMOV UR4, 0x400 ;  /* 0x0000040000047882 */ /* 0x000fe20000000000 */
[C---:B------:R-:W-:Y:S01]  /*0140*/  LEA.HI R6, R14.reuse, 0xffffffff, RZ, 0x1c ;  /* 0xffffffff0e067811 */ /* 0x040fe200078fe0ff */
[----:B------:R-:W-:Y:S01]  /*0150*/  VIADD R20, R14, 0xfffffff0 ;  /* 0xfffffff00e147836 */ /* 0x000fe20000000000 */
[----:B------:R-:W3:Y:S01]  /*0160*/  LDC R11, c[0x0][0x394] ;  /* 0x0000e500ff0b7b82 */ /* 0x000ee20000000800 */
[----:B------:R-:W4:Y:S01]  /*0170*/  LDCU.64 UR8, c[0x0][0x358] ;  /* 0x00006b00ff0877ac */ /* 0x000f220008000a00 */
[----:B------:R-:W3:Y:S06]  /*0180*/  LDCU.64 UR10, c[0x0][0x3a0] ;  /* 0x00007400ff0a77ac */ /* 0x000eec0008000a00 */
[----:B------:R-:W3:Y:S01]  /*0190*/  LDC R10, c[0x0][0x390] ;  /* 0x0000e400ff0a7b82 */ /* 0x000ee20000000800 */
[----:B------:R-:W3:Y:S01]  /*01a0*/  LDCU.64 UR12, c[0x0][0x388] ;  /* 0x00007100ff0c77ac */ /* 0x000ee20008000a00 */
[----:B--2---:R-:W2:Y:S01]  /*01b0*/  MUFU.RCP R0, R0 ;  /* 0x0000000000007308 */ /* 0x004ea20000001000 */
[----:B0-----:R-:W-:-:S02]  /*01c0*/  ULEA UR4, UR5, UR4, 0x18 ;  /* 0x0000000405047291 */ /* 0x001fc4000f8ec0ff */
[----:B-1----:R-:W-:Y:S01]  /*01d0*/  UIMAD UR5, UR6, UR7, URZ ;  /* 0x00000007060572a4 */ /* 0x002fe2000f8e02ff */
[----:B--2---:R-:W-:Y:S01]  /*01e0*/  VIADD R4, R0, 0xffffffe ;  /* 0x0ffffffe00047836 */ /* 0x004fe20000000000 */
[----:B------:R-:W-:-:S03]  /*01f0*/  SHF.R.S32.HI R0, RZ, 0x1, R3 ;  /* 0x00000001ff007819 */ /* 0x000fc60000011403 */
[----:B------:R0:W1:Y:S01]  /*0200*/  F2I.FTZ.U32.TRUNC.NTZ R5, R4 ;  /* 0x0000000400057305 */ /* 0x000062000021f000 */
[----:B------:R-:W-:-:S05]  /*0210*/  LEA.HI R0, R3, R0, RZ, 0x1 ;  /* 0x0000000003007211 */ /* 0x000fca00078f08ff */
[----:B------:R-:W-:Y:S02]  /*0220*/  IMAD R0, R0, 0x9, RZ ;  /* 0x0000000900007824 */ /* 0x000fe400078e02ff */
[----:B0-----:R-:W-:Y:S02]  /*0230*/  IMAD.MOV.U32 R4, RZ, RZ, RZ ;  /* 0x000000ffff047224 */ /* 0x001fe400078e00ff */
[----:B-1----:R-:W-:-:S04]  /*0240*/  IMAD.MOV R9, RZ, RZ, -R5 ;  /* 0x000000ffff097224 */ /* 0x002fc800078e0a05 */
[----:B------:R-:W-:-:S04]  /*0250*/  IMAD R9, R9, R12, RZ ;  /* 0x0000000c09097224 */ /* 0x000fc800078e02ff */
[----:B------:R-:W-:Y:S01]  /*0260*/  IMAD.HI.U32 R9, R5, R9, R4 ;  /* 0x0000000905097227 */ /* 0x000fe200078e0004 */
[----:B------:R-:W-:-:S03]  /*0270*/  LEA R4, R14, UR4, 0x2 ;  /* 0x000000040e047c11 */ /* 0x000fc6000f8e10ff */
[----:B---34-:R-:W-:-:S07]  /*0280*/  VIADD R5, R7, 0xffffffff ;  /* 0xffffffff07057836 */ /* 0x018fce0000000000 */
.L_x_6:
[----:B-1----:R-:W-:Y:S01]  /*0290*/  SHF.R.S32.HI R3, RZ, 0x1f, R8 ;  /* 0x0000001fff037819 */ /* 0x002fe20000011408 */
[----:B0-----:R-:W0:Y:S01]  /*02a0*/  LDC R15, c[0x0][0x39c] ;  /* 0x0000e700ff0f7b82 */ /* 0x001e220000000800 */
[----:B------:R-:W-:Y:S02]  /*02b0*/  IABS R18, R10 ;  /* 0x0000000a00127213 */ /* 0x000fe40000000000 */
[----:B------:R-:W-:Y:S02]  /*02c0*/  LEA.HI R3, R3, R8, RZ, 0x8 ;  /* 0x0000000803037211 */ /* 0x000fe400078f40ff */
[----:B------:R-:W1:Y:S01]  /*02d0*/  I2F.RP R19, R18 ;  /* 0x0000001200137306 */ /* 0x000e620000209400 */
[----:B------:R-:W-:Y:S02]  /*02e0*/  IABS R22, R11 ;  /* 0x0000000b00167213 */ /* 0x000fe40000000000 */
[----:B------:R-:W-:-:S04]  /*02f0*/  SHF.R.S32.HI R16, RZ, 0x8, R3 ;  /* 0x00000008ff107819 */ /* 0x000fc80000011403 */
[----:B------:R-:W-:-:S05]  /*0300*/  IABS R2, R16 ;  /* 0x0000001000027213 */ /* 0x000fca0000000000 */
[----:B------:R-:W-:Y:S01]  /*0310*/  IMAD.HI.U32 R17, R9, R2, RZ ;  /* 0x0000000209117227 */ /* 0x000fe200078e00ff */
[----:B-1----:R-:W1:Y:S04]  /*0320*/  MUFU.RCP R19, R19 ;  /* 0x0000001300137308 */ /* 0x002e680000001000 */
[----:B------:R-:W-:-:S05]  /*0330*/  IADD3 R3, PT, PT, -R17, RZ, RZ ;  /* 0x000000ff11037210 */ /* 0x000fca0007ffe1ff */
[----:B------:R-:W-:Y:S01]  /*0340*/  IMAD R3, R22, R3, R2 ;  /* 0x0000000316037224 */ /* 0x000fe200078e0202 */
[----:B------:R-:W-:-:S04]  /*0350*/  LOP3.LUT R2, R16, R11, RZ, 0x3c, !PT ;  /* 0x0000000b10027212 */ /* 0x000fc800078e3cff */
[----:B------:R-:W-:Y:S02]  /*0360*/  ISETP.GT.U32.AND P1, PT, R12, R3, PT ;  /* 0x000000030c00720c */ /* 0x000fe40003f24070 */
[----:B------:R-:W-:Y:S02]  /*0370*/  ISETP.GE.AND P2, PT, R2, RZ, PT ;  /* 0x000000ff0200720c */ /* 0x000fe40003f46270 */
[----:B0-----:R-:W-:Y:S01]  /*0380*/  IABS R2, R15 ;  /* 0x0000000f00027213 */ /* 0x001fe20000000000 */
[----:B-1----:R-:W-:-:S08]  /*0390*/  VIADD R21, R19, 0xffffffe ;  /* 0x0ffffffe13157836 */ /* 0x002fd00000000000 */
[----:B------:R-:W-:Y:S02]  /*03a0*/  @!P1 IMAD.IADD R3, R3, 0x1, -R22 ;  /* 0x0000000103039824 */ /* 0x000fe400078e0a16 */
[----:B------:R-:W-:Y:S01]  /*03b0*/  @!P1 VIADD R17, R17, 0x1 ;  /* 0x0000000111119836 */ /* 0x000fe20000000000 */
[----:B------:R-:W-:Y:S02]  /*03c0*/  ISETP.NE.AND P1, PT, R11, RZ, PT ;  /* 0x000000ff0b00720c */ /* 0x000fe40003f25270 */
[----:B------:R-:W-:Y:S02]  /*03d0*/  ISETP.GE.U32.AND P0, PT, R3, R12, PT ;  /* 0x0000000c0300720c */ /* 0x000fe40003f06070 */
[----:B------:R-:W0:Y:S11]  /*03e0*/  F2I.FTZ.U32.TRUNC.NTZ R3, R21 ;  /* 0x0000001500037305 */ /* 0x000e36000021f000 */
[----:B------:R-:W-:Y:S01]  /*03f0*/  @P0 VIADD R17, R17, 0x1 ;  /* 0x0000000111110836 */ /* 0x000fe20000000000 */
[----:B0-----:R-:W-:-:S03]  /*0400*/  IADD3 R19, PT, PT, RZ, -R3, RZ ;  /* 0x80000003ff137210 */ /* 0x001fc60007ffe0ff */
[----:B------:R-:W-:Y:S01]  /*0410*/  @!P2 IMAD.MOV R17, RZ, RZ, -R17 ;  /* 0x000000ffff11a224 */ /* 0x000fe200078e0a11 */
[----:B------:R-:W-:Y:S01]  /*0420*/  @!P1 LOP3.LUT R17, RZ, R11, RZ, 0x33, !PT ;  /* 0x0000000bff119212 */ /* 0x000fe200078e33ff */
[----:B------:R-:W-:-:S03]  /*0430*/  IMAD R21, R19, R18, RZ ;  /* 0x0000001213157224 */ /* 0x000fc600078e02ff */
[----:B------:R-:W-:Y:S01]  /*0440*/  IABS R22, R17 ;  /* 0x0000001100167213 */ /* 0x000fe20000000000 */
[----:B------:R-:W-:Y:S02]  /*0450*/  IMAD.MOV.U32 R19, RZ, RZ, R2 ;  /* 0x000000ffff137224 */ /* 0x000fe400078e0002 */
[----:B------:R-:W-:-:S04]  /*0460*/  IMAD.MOV.U32 R2, RZ, RZ, RZ ;  /* 0x000000ffff027224 */ /* 0x000fc800078e00ff */
[----:B------:R-:W-:Y:S02]  /*0470*/  IMAD.HI.U32 R2, R3, R21, R2 ;  /* 0x0000001503027227 */ /* 0x000fe400078e0002 */
[----:B------:R-:W0:Y:S02]  /*0480*/  I2F.RP R21, R19 ;  /* 0x0000001300157306 */ /* 0x000e240000209400 */
[----:B------:R-:W-:-:S04]  /*0490*/  IMAD.MOV.U32 R3, RZ, RZ, R22 ;  /* 0x000000ffff037224 */ /* 0x000fc800078e0016 */
[----:B------:R-:W-:-:S05]  /*04a0*/  IMAD.HI.U32 R22, R2, R3, RZ ;  /* 0x0000000302167227 */ /* 0x000fca00078e00ff */
[----:B------:R-:W-:Y:S01]  /*04b0*/  IADD3 R2, PT, PT, -R22, RZ, RZ ;  /* 0x000000ff16027210 */ /* 0x000fe20007ffe1ff */
[----:B0-----:R-:W0:Y:S04]  /*04c0*/  MUFU.RCP R21, R21 ;  /* 0x0000001500157308 */ /* 0x001e280000001000 */
[----:B------:R-:W-:Y:S01]  /*04d0*/  IMAD R3, R18, R2, R3 ;  /* 0x0000000212037224 */ /* 0x000fe200078e0203 */
[----:B------:R-:W-:-:S04]  /*04e0*/  LOP3.LUT R2, R17, R10, RZ, 0x3c, !PT ;  /* 0x0000000a11027212 */ /* 0x000fc800078e3cff */
[----:B------:R-:W-:Y:S02]  /*04f0*/  ISETP.GT.U32.AND P1, PT, R18, R3, PT ;  /* 0x000000031200720c */ /* 0x000fe40003f24070 */
[----:B------:R-:W-:Y:S01]  /*0500*/  ISETP.GE.AND P2, PT, R2, RZ, PT ;  /* 0x000000ff0200720c */ /* 0x000fe20003f46270 */
[----:B0-----:R-:W-:-:S10]  /*0510*/  VIADD R23, R21, 0xffffffe ;  /* 0x0ffffffe15177836 */ /* 0x001fd40000000000 */
[----:B------:R-:W-:Y:S02]  /*0520*/  @!P1 IMAD.IADD R3, R3, 0x1, -R18 ;  /* 0x0000000103039824 */ /* 0x000fe400078e0a12 */
[----:B------:R-:W-:Y:S01]  /*0530*/  @!P1 VIADD R22, R22, 0x1 ;  /* 0x0000000116169836 */ /* 0x000fe20000000000 */
[----:B------:R-:W-:Y:S02]  /*0540*/  ISETP.NE.AND P1, PT, R10, RZ, PT ;  /* 0x000000ff0a00720c */ /* 0x000fe40003f25270 */
[----:B------:R-:W-:Y:S02]  /*0550*/  ISETP.GE.U32.AND P0, PT, R3, R18, PT ;  /* 0x000000120300720c */ /* 0x000fe40003f06070 */
[----:B------:R-:W0:Y:S01]  /*0560*/  LDC R18, c[0x0][0x398] ;  /* 0x0000e600ff127b82 */ /* 0x000e220000000800 */
[----:B------:R-:W1:Y:S10]  /*0570*/  F2I.FTZ.U32.TRUNC.NTZ R3, R23 ;  /* 0x0000001700037305 */ /* 0x000e74000021f000 */
[----:B------:R-:W-:-:S04]  /*0580*/  @P0 VIADD R22, R22, 0x1 ;  /* 0x0000000116160836 */ /* 0x000fc80000000000 */
[----:B------:R-:W-:Y:S01]  /*0590*/  @!P2 IMAD.MOV R22, RZ, RZ, -R22 ;  /* 0x000000ffff16a224 */ /* 0x000fe200078e0a16 */
[----:B-1----:R-:W-:Y:S02]  /*05a0*/  IADD3 R2, PT, PT, RZ, -R3, RZ ;  /* 0x80000003ff027210 */ /* 0x002fe40007ffe0ff */
[----:B------:R-:W-:-:S03]  /*05b0*/  @!P1 LOP3.LUT R22, RZ, R10, RZ, 0x33, !PT ;  /* 0x0000000aff169212 */ /* 0x000fc600078e33ff */
[----:B------:R-:W-:Y:S01]  /*05c0*/  IMAD R21, R2, R19, RZ ;  /* 0x0000001302157224 */ /* 0x000fe200078e02ff */
[----:B------:R-:W-:Y:S01]  /*05d0*/  IABS R24, R22 ;  /* 0x0000001600187213 */ /* 0x000fe20000000000 */
[----:B------:R-:W-:Y:S01]  /*05e0*/  IMAD.MOV.U32 R2, RZ, RZ, RZ ;  /* 0x000000ffff027224 */ /* 0x000fe200078e00ff */
[----:B0-----:R-:W-:-:S03]  /*05f0*/  IABS R23, R18 ;  /* 0x0000001200177213 */ /* 0x001fc60000000000 */
[----:B------:R-:W-:-:S04]  /*0600*/  IMAD.HI.U32 R2, R3, R21, R2 ;  /* 0x0000001503027227 */ /* 0x000fc800078e0002 */
[----:B------:R-:W-:Y:S02]  /*0610*/  IMAD.MOV.U32 R21, RZ, RZ, R23 ;  /* 0x000000ffff157224 */ /* 0x000fe400078e0017 */
[----:B------:R-:W-:Y:S02]  /*0620*/  IMAD.HI.U32 R2, R2, R24, RZ ;  /* 0x0000001802027227 */ /* 0x000fe400078e00ff */
[----:B------:R-:W0:Y:S02]  /*0630*/  I2F.RP R23, R21 ;  /* 0x0000001500177306 */ /* 0x000e240000209400 */
[----:B------:R-:W-:-:S04]  /*0640*/  IMAD.MOV R3, RZ, RZ, -R2 ;  /* 0x000000ffff037224 */ /* 0x000fc800078e0a02 */
[----:B------:R-:W-:-:S05]  /*0650*/  IMAD R24, R19, R3, R24 ;  /* 0x0000000313187224 */ /* 0x000fca00078e0218 */
[----:B------:R-:W-:Y:S01]  /*0660*/  ISETP.GT.U32.AND P1, PT, R19, R24, PT ;  /* 0x000000181300720c */ /* 0x000fe20003f24070 */
[----:B0-----:R-:W0:-:S12]  /*0670*/  MUFU.RCP R23, R23 ;  /* 0x0000001700177308 */ /* 0x001e180000001000 */
[-C--:B------:R-:W-:Y:S01]  /*0680*/  @!P1 IADD3 R24, PT, PT, R24, -R19.reuse, RZ ;  /* 0x8000001318189210 */ /* 0x080fe20007ffe0ff */
[----:B------:R-:W-:Y:S01]  /*0690*/  @!P1 VIADD R2, R2, 0x1 ;  /* 0x0000000102029836 */ /* 0x000fe20000000000 */
[----:B------:R-:W-:Y:S02]  /*06a0*/  ISETP.NE.AND P1, PT, R15, RZ, PT ;  /* 0x000000ff0f00720c */ /* 0x000fe40003f25270 */
[----:B------:R-:W-:Y:S02]  /*06b0*/  ISETP.GE.U32.AND P0, PT, R24, R19, PT ;  /* 0x000000131800720c */ /* 0x000fe40003f06070 */
[----:B------:R-:W-:Y:S01]  /*06c0*/  LOP3.LUT R19, R22, R15, RZ, 0x3c, !PT ;  /* 0x0000000f16137212 */ /* 0x000fe200078e3cff */
[----:B0-----:R-:W-:-:S03]  /*06d0*/  VIADD R3, R23, 0xffffffe ;  /* 0x0ffffffe17037836 */ /* 0x001fc60000000000 */
[----:B------:R-:W-:-:S03]  /*06e0*/  ISETP.GE.AND P2, PT, R19, RZ, PT ;  /* 0x000000ff1300720c */ /* 0x000fc60003f46270 */
[----:B------:R-:W0:Y:S04]  /*06f0*/  F2I.FTZ.U32.TRUNC.NTZ R3, R3 ;  /* 0x0000000300037305 */ /* 0x000e28000021f000 */
[----:B------:R-:W-:-:S04]  /*0700*/  @P0 VIADD R2, R2, 0x1 ;  /* 0x0000000102020836 */ /* 0x000fc80000000000 */
[----:B------:R-:W-:-:S04]  /*0710*/  IMAD.MOV.U32 R19, RZ, RZ, R2 ;  /* 0x000000ffff137224 */ /* 0x000fc800078e0002 */
[----:B------:R-:W-:Y:S01]  /*0720*/  @!P2 IMAD.MOV R19, RZ, RZ, -R19 ;  /* 0x000000ffff13a224 */ /* 0x000fe200078e0a13 */
[----:B------:R-:W-:Y:S02]  /*0730*/  @!P1 LOP3.LUT R19, RZ, R15, RZ, 0x33, !PT ;  /* 0x0000000fff139212 */ /* 0x000fe400078e33ff */
[----:B0-----:R-:W-:Y:S02]  /*0740*/  IADD3 R2, PT, PT, RZ, -R3, RZ ;  /* 0x80000003ff027210 */ /* 0x001fe40007ffe0ff */
[----:B------:R-:W-:Y:S02]  /*0750*/  IABS R24, R19 ;  /* 0x0000001300187213 */ /* 0x000fe40000000000 */
[----:B------:R-:W-:Y:S01]  /*0760*/  ISETP.GE.AND P2, PT, R19, RZ, PT ;  /* 0x000000ff1300720c */ /* 0x000fe20003f46270 */
[----:B------:R-:W-:Y:S02]  /*0770*/  IMAD R23, R2, R21, RZ ;  /* 0x0000001502177224 */ /* 0x000fe400078e02ff */
[----:B------:R-:W-:-:S02]  /*0780*/  IMAD.MOV.U32 R2, RZ, RZ, RZ ;  /* 0x000000ffff027224 */ /* 0x000fc400078e00ff */
[----:B------:R-:W-:Y:S02]  /*0790*/  IMAD.MOV R19, RZ, RZ, -R19 ;  /* 0x000000ffff137224 */ /* 0x000fe400078e0a13 */
[----:B------:R-:W-:-:S04]  /*07a0*/  IMAD.HI.U32 R2, R3, R23, R2 ;  /* 0x0000001703027227 */ /* 0x000fc800078e0002 */
[----:B------:R-:W-:-:S04]  /*07b0*/  IMAD.MOV.U32 R3, RZ, RZ, R24 ;  /* 0x000000ffff037224 */ /* 0x000fc800078e0018 */
[----:B------:R-:W-:-:S04]  /*07c0*/  IMAD.HI.U32 R2, R2, R3, RZ ;  /* 0x0000000302027227 */ /* 0x000fc800078e00ff */
[----:B------:R-:W-:-:S04]  /*07d0*/  IMAD.MOV R2, RZ, RZ, -R2 ;  /* 0x000000ffff027224 */ /* 0x000fc800078e0a02 */
[----:B------:R-:W-:Y:S01]  /*07e0*/  IMAD R2, R21, R2, R3 ;  /* 0x0000000215027224 */ /* 0x000fe200078e0203 */
[----:B------:R-:W-:-:S04]  /*07f0*/  IADD3 R3, PT, PT, -R17, RZ, RZ ;  /* 0x000000ff11037210 */ /* 0x000fc80007ffe1ff */
[----:B------:R-:W-:Y:S01]  /*0800*/  ISETP.GT.U32.AND P0, PT, R21, R2, PT ;  /* 0x000000021500720c */ /* 0x000fe20003f04070 */
[----:B------:R-:W-:Y:S02]  /*0810*/  IMAD R16, R11, R3, R16 ;  /* 0x000000030b107224 */ /* 0x000fe400078e0210 */
[----:B------:R-:W-:Y:S02]  /*0820*/  IMAD.MOV R3, RZ, RZ, -R22 ;  /* 0x000000ffff037224 */ /* 0x000fe400078e0a16 */
[----:B------:R-:W-:Y:S02]  /*0830*/  IMAD R16, R16, 0xe, RZ ;  /* 0x0000000e10107824 */ /* 0x000fe400078e02ff */
[----:B------:R-:W-:Y:S02]  /*0840*/  IMAD R3, R10, R3, R17 ;  /* 0x000000030a037224 */ /* 0x000fe400078e0211 */
[----:B------:R-:W-:Y:S02]  /*0850*/  IMAD.IADD R17, R5, 0x1, R16 ;  /* 0x0000000105117824 */ /* 0x000fe400078e0210 */
[----:B------:R-:W-:-:S02]  /*0860*/  IMAD R23, R3, 0xe, R6 ;  /* 0x0000000e03177824 */ /* 0x000fc400078e0206 */
[----:B------:R-:W-:Y:S01]  /*0870*/  @!P0 IMAD.IADD R2, R2, 0x1, -R21 ;  /* 0x0000000102028824 */ /* 0x000fe200078e0a15 */
[----:B------:R-:W-:Y:S01]  /*0880*/  ISETP.GE.AND P0, PT, R17, UR11, PT ;  /* 0x0000000b11007c0c */ /* 0x000fe2000bf06270 */
[----:B------:R-:W-:Y:S01]  /*0890*/  IMAD R22, R15, R19, R22 ;  /* 0x000000130f167224 */ /* 0x000fe200078e0216 */
[----:B------:R-:W-:Y:S02]  /*08a0*/  ISETP.GE.AND P3, PT, R23, UR10, PT ;  /* 0x0000000a17007c0c */ /* 0x000fe4000bf66270 */
[----:B------:R-:W-:Y:S02]  /*08b0*/  ISETP.GT.U32.AND P1, PT, R21, R2, PT ;  /* 0x000000021500720c */ /* 0x000fe40003f24070 */
[----:B------:R-:W-:Y:S02]  /*08c0*/  ISETP.GT.AND P0, PT, R17, -0x1, !P0 ;  /* 0xffffffff1100780c */ /* 0x000fe40004704270 */
[----:B------:R-:W-:-:S04]  /*08d0*/  ISETP.GT.AND P3, PT, R23, -0x1, !P3 ;  /* 0xffffffff1700780c */ /* 0x000fc80005f64270 */
[----:B------:R-:W-:Y:S02]  /*08e0*/  PLOP3.LUT P0, PT, P0, P3, PT, 0x80, 0x8 ;  /* 0x000000000008781c */ /* 0x000fe40000707070 */
[----:B------:R-:W-:-:S03]  /*08f0*/  ISETP.NE.AND P3, PT, R18, RZ, PT ;  /* 0x000000ff1200720c */ /* 0x000fc60003f65270 */
[----:B------:R-:W-:-:S05]  /*0900*/  @!P1 IMAD.IADD R2, R2, 0x1, -R21 ;  /* 0x0000000102029824 */ /* 0x000fca00078e0a15 */
[----:B------:R-:W-:-:S03]  /*0910*/  MOV R17, R2 ;  /* 0x0000000200117202 */ /* 0x000fc60000000f00 */
[----:B------:R-:W0:Y:S02]  /*0920*/  @P0 LDC.64 R2, c[0x0][0x380] ;  /* 0x0000e000ff020b82 */ /* 0x000e240000000a00 */
[----:B------:R-:W-:Y:S01]  /*0930*/  @!P2 IMAD.MOV R17, RZ, RZ, -R17 ;  /* 0x000000ffff11a224 */ /* 0x000fe200078e0a11 */
[----:B------:R-:W-:-:S05]  /*0940*/  @!P3 LOP3.LUT R17, RZ, R18, RZ, 0x33, !PT ;  /* 0x00000012ff11b212 */ /* 0x000fca00078e33ff */
[----:B------:R-:W-:-:S04]  /*0950*/  IMAD R18, R17, R15, R22 ;  /* 0x0000000f11127224 */ /* 0x000fc800078e0216 */
[----:B------:R-:W-:Y:S01]  /*0960*/  IMAD R15, R18, UR10, R23 ;  /* 0x0000000a120f7c24 */ /* 0x000fe2000f8e0217 */
[----:B------:R-:W-:-:S03]  /*0970*/  @P0 SHF.R.S32.HI R18, RZ, 0x1f, R16 ;  /* 0x0000001fff120819 */ /* 0x000fc60000011410 */
[----:B------:R-:W-:-:S05]  /*0980*/  IMAD R15, R15, UR11, RZ ;  /* 0x0000000b0f0f7c24 */ /* 0x000fca000f8e02ff */
[----:B------:R-:W-:Y:S02]  /*0990*/  @P0 SHF.R.S32.HI R17, RZ, 0x1f, R15 ;  /* 0x0000001fff110819 */ /* 0x000fe4000001140f */
[----:B------:R-:W-:-:S04]  /*09a0*/  @P0 IADD3 R19, P1, P2, R15, R7, R16 ;  /* 0x000000070f130210 */ /* 0x000fc80007a3e010 */
[----:B------:R-:W-:Y:S02]  /*09b0*/  @P0 IADD3.X R18, PT, PT, R17, RZ, R18, P1, P2 ;  /* 0x000000ff11120210 */ /* 0x000fe40000fe4412 */
[----:B0-----:R-:W-:-:S04]  /*09c0*/  @P0 LEA R2, P1, R19, R2, 0x2 ;  /* 0x0000000213020211 */ /* 0x001fc800078210ff */
[----:B------:R-:W-:Y:S01]  /*09d0*/  @P0 LEA.HI.X R3, R19, R3, R18, 0x2, P1 ;  /* 0x0000000313030211 */ /* 0x000fe200008f1412 */
[----:B------:R-:W-:-:S06]  /*09e0*/  IMAD.MOV.U32 R19, RZ, RZ, RZ ;  /* 0x000000ffff137224 */ /* 0x000fcc00078e00ff */
[----:B------:R-:W2:Y:S01]  /*09f0*/  @P0 LDG.E R19, desc[UR8][R2.64+-0x4] ;  /* 0xfffffc0802130981 */ /* 0x000ea2000c1e1900 */
[C---:B------:R-:W-:Y:S01]  /*0a00*/  ISETP.EQ.OR P0, PT, R7.reuse, 0xf, !P0 ;  /* 0x0000000f0700780c */ /* 0x040fe20004702670 */
[----:B------:R-:W-:Y:S01]  /*0a10*/  IMAD.HI R17, R22, 0x55555556, RZ ;  /* 0x5555555616117827 */ /* 0x000fe200078e02ff */
[----:B------:R-:W-:Y:S05]  /*0a20*/  WARPSYNC.ALL ;  /* 0x0000000000007948 */ /* 0x000fea0003800000 */
[----:B------:R-:W-:Y:S01]  /*0a30*/  ISETP.EQ.OR P0, PT, R7, RZ, P0 ;  /* 0x000000ff0700720c */ /* 0x000fe20000702670 */
[----:B------:R-:W-:Y:S01]  /*0a40*/  BSSY.RECONVERGENT B0, `(.L_x_4) ;  /* 0x000001e000007945 */ /* 0x000fe20003800200 */
[----:B------:R-:W-:-:S02]  /*0a50*/  LEA.HI R17, R17, R17, RZ, 0x1 ;  /* 0x0000001111117211 */ /* 0x000fc400078f08ff */
[----:B------:R-:W-:Y:S01]  /*0a60*/  ISETP.GT.U32.OR P0, PT, R20, 0xdf, P0 ;  /* 0x000000df1400780c */ /* 0x000fe20000704470 */
[----:B--2---:R0:W-:Y:S01]  /*0a70*/  STS [R4], R19 ;  /* 0x0000001304007388 */ /* 0x0041e20000000800 */
[----:B------:R-:W-:Y:S11]  /*0a80*/  BAR.SYNC.DEFER_BLOCKING 0x0 ;  /* 0x0000000000007b1d */ /* 0x000ff60000010000 */
[----:B------:R-:W-:Y:S05]  /*0a90*/  @P0 BRA `(.L_x_5) ;  /* 0x0000000000600947 */ /* 0x000fea0003800000 */
[C---:B------:R-:W-:Y:S01]  /*0aa0*/  IMAD.HI R2, R17.reuse, 0x55555556, RZ ;  /* 0x5555555611027827 */ /* 0x040fe200078e02ff */
[----:B------:R-:W1:Y:S01]  /*0ab0*/  S2UR UR6, SR_CgaCtaId ;  /* 0x00000000000679c3 */ /* 0x000e620000008800 */
[----:B------:R-:W-:Y:S01]  /*0ac0*/  ISETP.GE.AND P0, PT, R22, R0, PT ;  /* 0x000000001600720c */ /* 0x000fe20003f06270 */
[----:B------:R-:W-:Y:S02]  /*0ad0*/  UMOV UR4, 0x400 ;  /* 0x0000040000047882 */ /* 0x000fe40000000000 */
[----:B------:R-:W-:Y:S01]  /*0ae0*/  LEA.HI R18, R2, R2, RZ, 0x1 ;  /* 0x0000000202127211 */ /* 0x000fe200078f08ff */
[----:B------:R-:W-:-:S04]  /*0af0*/  IMAD R2, R17, 0x3, -R22 ;  /* 0x0000000311027824 */ /* 0x000fc800078e0a16 */
[----:B------:R-:W-:Y:S02]  /*0b00*/  IMAD R18, R18, 0x3, -R17 ;  /* 0x0000000312127824 */ /* 0x000fe400078e0a11 */
[----:B------:R-:W-:-:S03]  /*0b10*/  VIADD R2, R2, 0x1 ;  /* 0x0000000102027836 */ /* 0x000fc60000000000 */
[----:B------:R-:W-:Y:S02]  /*0b20*/  IADD3 R18, PT, PT, R18, 0x1, RZ ;  /* 0x0000000112127810 */ /* 0x000fe40007ffe0ff */
[----:B------:R-:W-:Y:S02]  /*0b30*/  SEL R2, R2, RZ, !P0 ;  /* 0x000000ff02027207 */ /* 0x000fe40004000000 */
[----:B------:R-:W-:-:S03]  /*0b40*/  SEL R3, R18, RZ, !P0 ;  /* 0x000000ff12037207 */ /* 0x000fc60004000000 */
[----:B------:R-:W-:Y:S01]  /*0b50*/  IMAD.IADD R2, R7, 0x1, R2 ;  /* 0x0000000107027824 */ /* 0x000fe200078e0202 */
[----:B------:R-:W-:Y:S01]  /*0b60*/  LEA.HI R3, R14, R3, RZ, 0x1c ;  /* 0x000000030e037211 */ /* 0x000fe200078fe0ff */
[----:B-1----:R-:W-:-:S04]  /*0b70*/  ULEA UR4, UR6, UR4, 0x18 ;  /* 0x0000000406047291 */ /* 0x002fc8000f8ec0ff */
[----:B------:R-:W-:Y:S01]  /*0b80*/  IMAD R2, R3, 0x10, R2 ;  /* 0x0000001003027824 */ /* 0x000fe200078e0202 */
[----:B------:R-:W-:-:S04]  /*0b90*/  SHF.R.S32.HI R3, RZ, 0x1f, R16 ;  /* 0x0000001fff037819 */ /* 0x000fc80000011410 */
[----:B------:R-:W-:Y:S02]  /*0ba0*/  LEA R17, R2, UR4, 0x2 ;  /* 0x0000000402117c11 */ /* 0x000fe4000f8e10ff */
[----:B------:R-:W-:Y:S02]  /*0bb0*/  SHF.R.S32.HI R2, RZ, 0x1f, R15 ;  /* 0x0000001fff027819 */ /* 0x000fe4000001140f */
[----:B------:R-:W-:Y:S02]  /*0bc0*/  IADD3 R15, P0, P1, R15, R7, R16 ;  /* 0x000000070f0f7210 */ /* 0x000fe4000791e010 */
[----:B------:R-:W1:Y:S02]  /*0bd0*/  LDS R17, [R17] ;  /* 0x0000000011117984 */ /* 0x000e640000000800 */
[----:B------:R-:W-:Y:S02]  /*0be0*/  IADD3.X R16, PT, PT, R2, RZ, R3, P0, P1 ;  /* 0x000000ff02107210 */ /* 0x000fe400007e2403 */
[----:B------:R-:W-:-:S04]  /*0bf0*/  LEA R2, P0, R15, UR12, 0x2 ;  /* 0x0000000c0f027c11 */ /* 0x000fc8000f8010ff */
[----:B------:R-:W-:-:S05]  /*0c00*/  LEA.HI.X R3, R15, UR13, R16, 0x2, P0 ;  /* 0x0000000d0f037c11 */ /* 0x000fca00080f1410 */
[----:B-1----:R1:W-:Y:S04]  /*0c10*/  STG.E desc[UR8][R2.64+-0x4], R17 ;  /* 0xfffffc1102007986 */ /* 0x0023e8000c101908 */
.L_x_5:
[----:B------:R-:W-:Y:S05]  /*0c20*/  BSYNC.RECONVERGENT B0 ;  /* 0x0000000000007941 */ /* 0x000fea0003800200 */
.L_x_4:
[----:B------:R-:W-:Y:S01]  /*0c30*/  VIADD R8, R8, UR5 ;  /* 0x0000000508087c36 */ /* 0x000fe20008000000 */
[----:B------:R-:W-:Y:S04]  /*0c40*/  BAR.SYNC.DEFER_BLOCKING 0x0 ;  /* 0x0000000000007b1d */ /* 0x000fe80000010000 */
[----:B------:R-:W-:-:S13]  /*0c50*/  ISETP.GE.AND P0, PT, R8, R13, PT ;  /* 0x0000000d0800720c */ /* 0x000fda0003f06270 */
[----:B------:R-:W-:Y:S05]  /*0c60*/  @!P0 BRA `(.L_x_6) ;  /* 0xfffffff400888947 */ /* 0x000fea000383ffff */
[----:B------:R-:W-:Y:S05]  /*0c70*/  EXIT ;  /* 0x000000000000794d */ /* 0x000fea0003800000 */
.L_x_7:
        /* <DEDUP_REMOVED lines=16> */
.L_x_13:


//--------------------- .text._Z73shiftnet_cuda_moduloshift3x3_nchw_float32_kernel_tilein16x16_tileout14x14PfS_iiiiii --------------------------
	.section	.text._Z73shiftnet_cuda_moduloshift3x3_nchw_float32_kernel_tilein16x16_tileout14x14PfS_iiiiii,"ax",@progbits
	.align	128
        .global         _Z73shiftnet_cuda_moduloshift3x3_nchw_float32_kernel_tilein16x16_tileout14x14PfS_iiiiii
        .type           _Z73shiftnet_cuda_moduloshift3x3_nchw_float32_kernel_tilein16x16_tileout14x14PfS_iiiiii,@function
        .size           _Z73shiftnet_cuda_moduloshift3x3_nchw_float32_kernel_tilein16x16_tileout14x14PfS_iiiiii,(.L_x_14 - _Z73shiftnet_cuda_moduloshift3x3_nchw_float32_kernel_tilein16x16_tileout14x14PfS_iiiiii)
        .other          _Z73shiftnet_cuda_moduloshift3x3_nchw_float32_kernel_tilein16x16_tileout14x14PfS_iiiiii,@"STO_CUDA_ENTRY STV_DEFAULT"
_Z73shiftnet_cuda_moduloshift3x3_nchw_float32_kernel_tilein16x16_tileout14x14PfS_iiiiii:
.text._Z73shiftnet_cuda_moduloshift3x3_nchw_float32_kernel_tilein16x16_tileout14x14PfS_iiiiii:
        /* <DEDUP_REMOVED lines=41> */
.L_x_10:
        /* <DEDUP_REMOVED lines=9> */
[----:B-1----:R-:W1:Y:S03]  /*0320*/  MUFU.RCP R19, R19 ;  /* 0x0000001300137308 */ /* 0x002e660000001000 */
[----:B------:R-:W-:-:S04]  /*0330*/  IMAD.MOV R3, RZ, RZ, -R17 ;  /* 0x000000ffff037224 */ /* 0x000fc800078e0a11 */
[----:B------:R-:W-:Y:S01]  /*0340*/  IMAD R3, R22, R3, R2 ;  /* 0x0000000316037224 */ /* 0x000fe200078e0202 */
[----:B------:R-:W-:-:S04]  /*0350*/  LOP3.LUT R2, R16, R11, RZ, 0x3c, !PT ;  /* 0x0000000b10027212 */ /* 0x000fc800078e3cff */
[----:B------:R-:W-:Y:S02]  /*0360*/  ISETP.GT.U32.AND P1, PT, R12, R3, PT ;  /* 0x000000030c00720c */ /* 0x000fe40003f24070 */
[----:B------:R-:W-:Y:S02]  /*0370*/  ISETP.GE.AND P2, PT, R2, RZ, PT ;  /* 0x000000ff0200720c */ /* 0x000fe40003f46270 */
[----:B0-----:R-:W-:Y:S01]  /*0380*/  IABS R2, R15 ;  /* 0x0000000f00027213 */ /* 0x001fe20000000000 */
[----:B-1----:R-:W-:-:S08]  /*0390*/  VIADD R21, R19, 0xffffffe ;  /* 0x0ffffffe13157836 */ /* 0x002fd00000000000 */
[----:B------:R-:W-:Y:S01]  /*03a0*/  @!P1 IADD3 R3, PT, PT, R3, -R22, RZ ;  /* 0x8000001603039210 */ /* 0x000fe20007ffe0ff */
[----:B------:R-:W-:Y:S01]  /*03b0*/  @!P1 VIADD R17, R17, 0x1 ;  /* 0x0000000111119836 */ /* 0x000fe20000000000 */
[----:B------:R-:W-:Y:S02]  /*03c0*/  ISETP.NE.AND P1, PT, R11, RZ, PT ;  /* 0x000000ff0b00720c */ /* 0x000fe40003f25270 */
[----:B------:R-:W-:Y:S02]  /*03d0*/  ISETP.GE.U32.AND P0, PT, R3, R12, PT ;  /* 0x0000000c0300720c */ /* 0x000fe40003f06070 */
[----:B------:R-:W0:Y:S11]  /*03e0*/  F2I.FTZ.U32.TRUNC.NTZ R3, R21 ;  /* 0x0000001500037305 */ /* 0x000e36000021f000 */
[----:B------:R-:W-:-:S02]  /*03f0*/  @P0 VIADD R17, R17, 0x1 ;  /* 0x0000000111110836 */ /* 0x000fc40000000000 */
[----:B0-----:R-:W-:Y:S02]  /*0400*/  IMAD.MOV R19, RZ, RZ, -R3 ;  /* 0x000000ffff137224 */ /* 0x001fe400078e0a03 */
[----:B------:R-:W-:Y:S01]  /*0410*/  @!P2 IMAD.MOV R17, RZ, RZ, -R17 ;  /* 0x000000ffff11a224 */ /* 0x000fe200078e0a11 */
[----:B------:R-:W-:Y:S01]  /*0420*/  @!P1 LOP3.LUT R17, RZ, R11, RZ, 0x33, !PT ;  /* 0x0000000bff119212 */ /* 0x000fe200078e33ff */
[----:B------:R-:W-:Y:S01]  /*0430*/  IMAD R21, R19, R18, RZ ;  /* 0x0000001213157224 */ /* 0x000fe200078e02ff */
[----:B------:R-:W-:Y:S01]  /*0440*/  MOV R19, R2 ;  /* 0x0000000200137202 */ /* 0x000fe20000000f00 */
[----:B------:R-:W-:Y:S01]  /*0450*/  IMAD.MOV.U32 R2, RZ, RZ, RZ ;  /* 0x000000ffff027224 */ /* 0x000fe200078e00ff */
[----:B------:R-:W-:-:S03]  /*0460*/  IABS R22, R17 ;  /* 0x0000001100167213 */ /* 0x000fc60000000000 */
[----:B------:R-:W-:Y:S02]  /*0470*/  IMAD.HI.U32 R2, R3, R21, R2 ;  /* 0x0000001503027227 */ /* 0x000fe400078e0002 */
[----:B------:R-:W0:Y:S02]  /*0480*/  I2F.RP R21, R19 ;  /* 0x0000001300157306 */ /* 0x000e240000209400 */
[----:B------:R-:W-:-:S04]  /*0490*/  IMAD.MOV.U32 R3, RZ, RZ, R22 ;  /* 0x000000ffff037224 */ /* 0x000fc800078e0016 */
[----:B------:R-:W-:-:S04]  /*04a0*/  IMAD.HI.U32 R22, R2, R3, RZ ;  /* 0x0000000302167227 */ /* 0x000fc800078e00ff */
[----:B------:R-:W-:-:S04]  /*04b0*/  IMAD.MOV R2, RZ, RZ, -R22 ;  /* 0x000000ffff027224 */ /* 0x000fc800078e0a16 */
[----:B------:R-:W-:Y:S01]  /*04c0*/  IMAD R3, R18, R2, R3 ;  /* 0x0000000212037224 */ /* 0x000fe200078e0203 */
[----:B0-----:R-:W0:Y:S01]  /*04d0*/  MUFU.RCP R21, R21 ;  /* 0x0000001500157308 */ /* 0x001e220000001000 */
[----:B------:R-:W-:-:S03]  /*04e0*/  LOP3.LUT R2, R17, R10, RZ, 0x3c, !PT ;  /* 0x0000000a11027212 */ /* 0x000fc600078e3cff */
[----:B------:R-:W-:Y:S02]  /*04f0*/  ISETP.GT.U32.AND P1, PT, R18, R3, PT ;  /* 0x000000031200720c */ /* 0x000fe40003f24070 */
[----:B------:R-:W-:-:S11]  /*0500*/  ISETP.GE.AND P2, PT, R2, RZ, PT ;  /* 0x000000ff0200720c */ /* 0x000fd60003f46270 */
[----:B------:R-:W-:Y:S01]  /*0510*/  @!P1 IMAD.IADD R3, R3, 0x1, -R18 ;  /* 0x0000000103039824 */ /* 0x000fe200078e0a12 */
[----:B------:R-:W-:Y:S01]  /*0520*/  @!P1 IADD3 R22, PT, PT, R22, 0x1, RZ ;  /* 0x0000000116169810 */ /* 0x000fe20007ffe0ff */
[----:B0-----:R-:W-:Y:S01]  /*0530*/  VIADD R23, R21, 0xffffffe ;  /* 0x0ffffffe15177836 */ /* 0x001fe20000000000 */
[----:B------:R-:W-:Y:S02]  /*0540*/  ISETP.NE.AND P1, PT, R10, RZ, PT ;  /* 0x000000ff0a00720c */ /* 0x000fe40003f25270 */
[----:B------:R-:W-:Y:S02]  /*0550*/  ISETP.GE.U32.AND P0, PT, R3, R18, PT ;  /* 0x000000120300720c */ /* 0x000fe40003f06070 */
[----:B------:R-:W0:Y:S01]  /*0560*/  LDC R18, c[0x0][0x398] ;  /* 0x0000e600ff127b82 */ /* 0x000e220000000800 */
[----:B------:R-:W1:Y:S10]  /*0570*/  F2I.FTZ.U32.TRUNC.NTZ R3, R23 ;  /* 0x0000001700037305 */ /* 0x000e74000021f000 */
[----:B------:R-:W-:-:S04]  /*0580*/  @P0 VIADD R22, R22, 0x1 ;  /* 0x0000000116160836 */ /* 0x000fc80000000000 */
[----:B------:R-:W-:Y:S01]  /*0590*/  @!P2 IMAD.MOV R22, RZ, RZ, -R22 ;  /* 0x000000ffff16a224 */ /* 0x000fe200078e0a16 */
[----:B------:R-:W-:Y:S01]  /*05a0*/  @!P1 LOP3.LUT R22, RZ, R10, RZ, 0x33, !PT ;  /* 0x0000000aff169212 */ /* 0x000fe200078e33ff */
[----:B-1----:R-:W-:-:S03]  /*05b0*/  IMAD.MOV R2, RZ, RZ, -R3 ;  /* 0x000000ffff027224 */ /* 0x002fc600078e0a03 */
[----:B------:R-:W-:Y:S01]  /*05c0*/  IABS R24, R22 ;  /* 0x0000001600187213 */ /* 0x000fe20000000000 */
[----:B------:R-:W-:Y:S02]  /*05d0*/  IMAD R21, R2, R19, RZ ;  /* 0x0000001302157224 */ /* 0x000fe400078e02ff */
[----:B------:R-:W-:Y:S01]  /*05e0*/  IMAD.MOV.U32 R2, RZ, RZ, RZ ;  /* 0x000000ffff027224 */ /* 0x000fe200078e00ff */
[----:B0-----:R-:W-:-:S03]  /*05f0*/  IABS R23, R18 ;  /* 0x0000001200177213 */ /* 0x001fc60000000000 */
[----:B------:R-:W-:-:S04]  /*0600*/  IMAD.HI.U32 R2, R3, R21, R2 ;  /* 0x0000001503027227 */ /* 0x000fc800078e0002 */
[----:B------:R-:W-:Y:S02]  /*0610*/  IMAD.MOV.U32 R21, RZ, RZ, R23 ;  /* 0x000000ffff157224 */ /* 0x000fe400078e0017 */
[----:B------:R-:W-:Y:S02]  /*0620*/  IMAD.HI.U32 R2, R2, R24, RZ ;  /* 0x0000001802027227 */ /* 0x000fe400078e00ff */
[----:B------:R-:W0:Y:S03]  /*0630*/  I2F.RP R23, R21 ;  /* 0x0000001500177306 */ /* 0x000e260000209400 */
[----:B------:R-:W-:-:S05]  /*0640*/  IADD3 R3, PT, PT, -R2, RZ, RZ ;  /* 0x000000ff02037210 */ /* 0x000fca0007ffe1ff */
[----:B------:R-:W-:-:S05]  /*0650*/  IMAD R24, R19, R3, R24 ;  /* 0x0000000313187224 */ /* 0x000fca00078e0218 */
[----:B------:R-:W-:Y:S01]  /*0660*/  ISETP.GT.U32.AND P1, PT, R19, R24, PT ;  /* 0x000000181300720c */ /* 0x000fe20003f24070 */
[----:B0-----:R-:W0:-:S12]  /*0670*/  MUFU.RCP R23, R23 ;  /* 0x0000001700177308 */ /* 0x001e180000001000 */
[----:B------:R-:W-:Y:S02]  /*0680*/  @!P1 IMAD.IADD R24, R24, 0x1, -R19 ;  /* 0x0000000118189824 */ /* 0x000fe400078e0a13 */
[----:B------:R-:W-:Y:S01]  /*0690*/  @!P1 VIADD R2, R2, 0x1 ;  /* 0x0000000102029836 */ /* 0x000fe20000000000 */
[----:B------:R-:W-:Y:S02]  /*06a0*/  ISETP.NE.AND P1, PT, R15, RZ, PT ;  /* 0x000000ff0f00720c */ /* 0x000fe40003f25270 */
[----:B------:R-:W-:Y:S01]  /*06b0*/  ISETP.GE.U32.AND P0, PT, R24, R19, PT ;  /* 0x000000131800720c */ /* 0x000fe20003f06070 */
[----:B0-----:R-:W-:Y:S01]  /*06c0*/  VIADD R3, R23, 0xffffffe ;  /* 0x0ffffffe17037836 */ /* 0x001fe20000000000 */
[----:B------:R-:W-:-:S04]  /*06d0*/  LOP3.LUT R19, R22, R15, RZ, 0x3c, !PT ;  /* 0x0000000f16137212 */ /* 0x000fc800078e3cff */
[----:B------:R-:W-:Y:S01]  /*06e0*/  ISETP.GE.AND P2, PT, R19, RZ, PT ;  /* 0x000000ff1300720c */ /* 0x000fe20003f46270 */
[----:B------:R-:W0:Y:S06]  /*06f0*/  F2I.FTZ.U32.TRUNC.NTZ R3, R3 ;  /* 0x0000000300037305 */ /* 0x000e2c000021f000 */
[----:B------:R-:W-:-:S04]  /*0700*/  @P0 VIADD R2, R2, 0x1 ;  /* 0x0000000102020836 */ /* 0x000fc80000000000 */
[----:B------:R-:W-:-:S04]  /*0710*/  IMAD.MOV.U32 R19, RZ, RZ, R2 ;  /* 0x000000ffff137224 */ /* 0x000fc800078e0002 */
[----:B------:R-:W-:Y:S01]  /*0720*/  @!P2 IMAD.MOV R19, RZ, RZ, -R19 ;  /* 0x000000ffff13a224 */ /* 0x000fe200078e0a13 */
[----:B0-----:R-:W-:Y:S02]  /*0730*/  IADD3 R2, PT, PT, RZ, -R3, RZ ;  /* 0x80000003ff027210 */ /* 0x001fe40007ffe0ff */
[----:B------:R-:W-:-:S03]  /*0740*/  @!P1 LOP3.LUT R19, RZ, R15, RZ, 0x33, !PT ;  /* 0x0000000fff139212 */ /* 0x000fc600078e33ff */
[----:B------:R-:W-:Y:S01]  /*0750*/  IMAD R23, R2, R21, RZ ;  /* 0x0000001502177224 */ /* 0x000fe200078e02ff */
[----:B------:R-:W-:Y:S01]  /*0760*/  IABS R24, R19 ;  /* 0x0000001300187213 */ /* 0x000fe20000000000 */
[----:B------:R-:W-:Y:S01]  /*0770*/  IMAD.MOV.U32 R2, RZ, RZ, RZ ;  /* 0x000000ffff027224 */ /* 0x000fe200078e00ff */
[----:B------:R-:W-:Y:S01]  /*0780*/  ISETP.GE.AND P2, PT, R19, RZ, PT ;  /* 0x000000ff1300720c */ /* 0x000fe20003f46270 */
        /* <DEDUP_REMOVED lines=54> */
[----:B------:R-:W-:-:S04]  /*0af0*/  IMAD R2, R17, 0x3, RZ ;  /* 0x0000000311027824 */ /* 0x000fc800078e02ff */
[----:B------:R-:W-:Y:S01]  /*0b00*/  IMAD R18, R3, 0x3, RZ ;  /* 0x0000000303127824 */ /* 0x000fe200078e02ff */
[----:B------:R-:W-:-:S04]  /*0b10*/  LOP3.LUT R3, RZ, R2, RZ, 0x33, !PT ;  /* 0x00000002ff037212 */ /* 0x000fc800078e33ff */
[----:B------:R-:W-:Y:S01]  /*0b20*/  LOP3.LUT R18, RZ, R18, RZ, 0x33, !PT ;  /* 0x00000012ff127212 */ /* 0x000fe200078e33ff */
[----:B------:R-:W-:-:S03]  /*0b30*/  IMAD.IADD R2, R22, 0x1, R3 ;  /* 0x0000000116027824 */ /* 0x000fc600078e0203 */
[----:B------:R-:W-:Y:S02]  /*0b40*/  IADD3 R18, PT, PT, R17, R18, RZ ;  /* 0x0000001211127210 */ /* 0x000fe40007ffe0ff */
[----:B------:R-:W-:Y:S02]  /*0b50*/  SEL R2, R2, RZ, !P0 ;  /* 0x000000ff02027207 */ /* 0x000fe40004000000 */
[----:B------:R-:W-:Y:S01]  /*0b60*/  SEL R3, R18, RZ, !P0 ;  /* 0x000000ff12037207 */ /* 0x000fe20004000000 */
[----:B-1----:R-:W-:Y:S02]  /*0b70*/  ULEA UR4, UR6, UR4, 0x18 ;  /* 0x0000000406047291 */ /* 0x002fe4000f8ec0ff */
[----:B------:R-:W-:Y:S01]  /*0b80*/  IMAD.IADD R2, R7, 0x1, R2 ;  /* 0x0000000107027824 */ /* 0x000fe200078e0202 */
[----:B------:R-:W-:-:S05]  /*0b90*/  LEA.HI R3, R14, R3, RZ, 0x1c ;  /* 0x000000030e037211 */ /* 0x000fca00078fe0ff */
        /* <DEDUP_REMOVED lines=10> */
.L_x_9:
[----:B------:R-:W-:Y:S05]  /*0c40*/  BSYNC.RECONVERGENT B0 ;  /* 0x0000000000007941 */ /* 0x000fea0003800200 */
.L_x_8:
[----:B------:R-:W-:Y:S01]  /*0c50*/  VIADD R8, R8, UR5 ;  /* 0x0000000508087c36 */ /* 0x000fe20008000000 */
[----:B------:R-:W-:Y:S04]  /*0c60*/  BAR.SYNC.DEFER_BLOCKING 0x0 ;  /* 0x0000000000007b1d */ /* 0x000fe80000010000 */
[----:B------:R-:W-:-:S13]  /*0c70*/  ISETP.GE.AND P0, PT, R8, R13, PT ;  /* 0x0000000d0800720c */ /* 0x000fda0003f06270 */
[----:B------:R-:W-:Y:S05]  /*0c80*/  @!P0 BRA `(.L_x_10) ;  /* 0xfffffff400808947 */ /* 0x000fea000383ffff */
[----:B------:R-:W-:Y:S05]  /*0c90*/  EXIT ;  /* 0x000000000000794d */ /* 0x000fea0003800000 */
.L_x_11:
        /* <DEDUP_REMOVED lines=14> */
.L_x_14:


//--------------------- .nv.shared._Z64shiftnet_cuda_moduloshiftgeneric_nchw_float32_kernel_tilein16x16PfS_iiiiiiiii --------------------------
	.section	.nv.shared._Z64shiftnet_cuda_moduloshiftgeneric_nchw_float32_kernel_tilein16x16PfS_iiiiiiiii,"aw",@nobits
	.sectionflags	@""
	.align	4
.nv.shared._Z64shiftnet_cuda_moduloshiftgeneric_nchw_float32_kernel_tilein16x16PfS_iiiiiiiii:
	.zero		2048


//--------------------- .nv.shared.reserved.0     --------------------------
	.section	.nv.shared.reserved.0,"aw",@nobits
	.weak		__nv_reservedSMEM_offset_0_alias
	.size		__nv_reservedSMEM_offset_0_alias, 0, 64
	.other		__nv_reservedSMEM_offset_0_alias,@"STO_CUDA_RESERVED_SHARED STV_DEFAULT"
__nv_reservedSMEM_offset_0_alias:
	.zero		0
	.zero		64


//--------------------- .nv.shared._Z76shiftnet_cuda_moduloshift3x3bwd_nchw_float32_kernel_tilein16x16_tileout14x14PfS_iiiiii --------------------------
	.section	.nv.shared._Z76shiftnet_cuda_moduloshift3x3bwd_nchw_float32_kernel_tilein16x16_tileout14x14PfS_iiiiii,"aw",@nobits
	.sectionflags	@""
	.align	4
.nv.shared._Z76shiftnet_cuda_moduloshift3x3bwd_nchw_float32_kernel_tilein16x16_tileout14x14PfS_iiiiii:
	.zero		2048


//--------------------- .nv.shared._Z73shiftnet_cuda_moduloshift3x3_nchw_float32_kernel_tilein16x16_tileout14x14PfS_iiiiii --------------------------
	.section	.nv.shared._Z73shiftnet_cuda_moduloshift3x3_nchw_float32_kernel_tilein16x16_tileout14x14PfS_iiiiii,"aw",@nobits
	.sectionflags	@""
	.align	4
.nv.shared._Z73shiftnet_cuda_moduloshift3x3_nchw_float32_kernel_tilein16x16_tileout14x14PfS_iiiiii:
	.zero		2048


//--------------------- .nv.constant0._Z64shiftnet_cuda_moduloshiftgeneric_nchw_float32_kernel_tilein16x16PfS_iiiiiiiii --------------------------
	.section	.nv.constant0._Z64shiftnet_cuda_moduloshiftgeneric_nchw_float32_kernel_tilein16x16PfS_iiiiiiiii,"a",@progbits
	.sectionflags	@""
	.align	4
.nv.constant0._Z64shiftnet_cuda_moduloshiftgeneric_nchw_float32_kernel_tilein16x16PfS_iiiiiiiii:
	.zero		948


//--------------------- .nv.constant0._Z76shiftnet_cuda_moduloshift3x3bwd_nchw_float32_kernel_tilein16x16_tileout14x14PfS_iiiiii --------------------------
	.section	.nv.constant0._Z76shiftnet_cuda_moduloshift3x3bwd_nchw_float32_kernel_tilein16x16_tileout14x14PfS_iiiiii,"a",@progbits
	.sectionflags	@""
	.align	4
.nv.constant0._Z76shiftnet_cuda_moduloshift3x3bwd_nchw_float32_kernel_tilein16x16_tileout14x14PfS_iiiiii:
	.zero		936


//--------------------- .nv.constant0._Z73shiftnet_cuda_moduloshift3x3_nchw_float32_kernel_tilein16x16_tileout14x14PfS_iiiiii --------------------------
	.section	.nv.constant0._Z73shiftnet_cuda_moduloshift3x3_nchw_float32_kernel_tilein16x16_tileout14x14PfS_iiiiii,"a",@progbits
	.sectionflags	@""
	.align	4
.nv.constant0._Z73shiftnet_cuda_moduloshift3x3_nchw_float32_kernel_tilein16x16_tileout14x14PfS_iiiiii:
	.zero		936


//--------------------- SYMBOLS --------------------------

	.type		.nv.reservedSmem.offset0,@object
	.size		.nv.reservedSmem.offset0,0x4
	.type		.nv.reservedSmem.cap,@object
	.size		.nv.reservedSmem.cap,0x4
